//
// Generated by NVIDIA NVVM Compiler
//
// Compiler Build ID: CL-36424714
// Cuda compilation tools, release 13.0, V13.0.88
// Based on NVVM 20.0.0
//

.version 9.0
.target sm_100
.address_size 64

	// .globl	_Z23raymarhcing_cuda_kerneliiiiffffffffPKfS0_S0_Pf

.visible .entry _Z23raymarhcing_cuda_kerneliiiiffffffffPKfS0_S0_Pf(
	.param .u32 _Z23raymarhcing_cuda_kerneliiiiffffffffPKfS0_S0_Pf_param_0,
	.param .u32 _Z23raymarhcing_cuda_kerneliiiiffffffffPKfS0_S0_Pf_param_1,
	.param .u32 _Z23raymarhcing_cuda_kerneliiiiffffffffPKfS0_S0_Pf_param_2,
	.param .u32 _Z23raymarhcing_cuda_kerneliiiiffffffffPKfS0_S0_Pf_param_3,
	.param .f32 _Z23raymarhcing_cuda_kerneliiiiffffffffPKfS0_S0_Pf_param_4,
	.param .f32 _Z23raymarhcing_cuda_kerneliiiiffffffffPKfS0_S0_Pf_param_5,
	.param .f32 _Z23raymarhcing_cuda_kerneliiiiffffffffPKfS0_S0_Pf_param_6,
	.param .f32 _Z23raymarhcing_cuda_kerneliiiiffffffffPKfS0_S0_Pf_param_7,
	.param .f32 _Z23raymarhcing_cuda_kerneliiiiffffffffPKfS0_S0_Pf_param_8,
	.param .f32 _Z23raymarhcing_cuda_kerneliiiiffffffffPKfS0_S0_Pf_param_9,
	.param .f32 _Z23raymarhcing_cuda_kerneliiiiffffffffPKfS0_S0_Pf_param_10,
	.param .f32 _Z23raymarhcing_cuda_kerneliiiiffffffffPKfS0_S0_Pf_param_11,
	.param .u64 .ptr .align 1 _Z23raymarhcing_cuda_kerneliiiiffffffffPKfS0_S0_Pf_param_12,
	.param .u64 .ptr .align 1 _Z23raymarhcing_cuda_kerneliiiiffffffffPKfS0_S0_Pf_param_13,
	.param .u64 .ptr .align 1 _Z23raymarhcing_cuda_kerneliiiiffffffffPKfS0_S0_Pf_param_14,
	.param .u64 .ptr .align 1 _Z23raymarhcing_cuda_kerneliiiiffffffffPKfS0_S0_Pf_param_15
)
{
	.reg .pred 	%p<11>;
	.reg .b32 	%r<23>;
	.reg .b32 	%f<91>;
	.reg .b64 	%rd<17>;

	ld.param.u32 	%r7, [_Z23raymarhcing_cuda_kerneliiiiffffffffPKfS0_S0_Pf_param_0];
	ld.param.u32 	%r8, [_Z23raymarhcing_cuda_kerneliiiiffffffffPKfS0_S0_Pf_param_1];
	ld.param.u32 	%r9, [_Z23raymarhcing_cuda_kerneliiiiffffffffPKfS0_S0_Pf_param_2];
	ld.param.u32 	%r10, [_Z23raymarhcing_cuda_kerneliiiiffffffffPKfS0_S0_Pf_param_3];
	ld.param.f32 	%f79, [_Z23raymarhcing_cuda_kerneliiiiffffffffPKfS0_S0_Pf_param_4];
	ld.param.f32 	%f29, [_Z23raymarhcing_cuda_kerneliiiiffffffffPKfS0_S0_Pf_param_5];
	ld.param.f32 	%f34, [_Z23raymarhcing_cuda_kerneliiiiffffffffPKfS0_S0_Pf_param_10];
	ld.param.f32 	%f35, [_Z23raymarhcing_cuda_kerneliiiiffffffffPKfS0_S0_Pf_param_11];
	ld.param.u64 	%rd4, [_Z23raymarhcing_cuda_kerneliiiiffffffffPKfS0_S0_Pf_param_12];
	ld.param.u64 	%rd5, [_Z23raymarhcing_cuda_kerneliiiiffffffffPKfS0_S0_Pf_param_13];
	ld.param.u64 	%rd6, [_Z23raymarhcing_cuda_kerneliiiiffffffffPKfS0_S0_Pf_param_14];
	mov.u32 	%r11, %ctaid.x;
	mov.u32 	%r12, %ntid.x;
	mov.u32 	%r13, %tid.x;
	mad.lo.s32 	%r1, %r11, %r12, %r13;
	setp.ge.s32 	%p1, %r1, %r10;
	@%p1 bra 	$L__BB0_7;
	cvta.to.global.u64 	%rd1, %rd5;
	cvta.to.global.u64 	%rd2, %rd6;
	mul.lo.s32 	%r2, %r1, 3;
	sub.f32 	%f37, %f29, %f79;
	mul.f32 	%f1, %f37, 0f3C800000;
	setp.geu.f32 	%p2, %f79, %f29;
	mov.f32 	%f84, 0f00000000;
	mov.f32 	%f85, %f84;
	mov.f32 	%f86, %f84;
	@%p2 bra 	$L__BB0_6;
	mul.wide.s32 	%rd8, %r2, 4;
	add.s64 	%rd9, %rd1, %rd8;
	ld.global.nc.f32 	%f2, [%rd9];
	ld.global.nc.f32 	%f3, [%rd9+4];
	ld.global.nc.f32 	%f4, [%rd9+8];
	add.s64 	%rd10, %rd2, %rd8;
	ld.global.nc.f32 	%f5, [%rd10];
	ld.global.nc.f32 	%f6, [%rd10+4];
	ld.global.nc.f32 	%f7, [%rd10+8];
	cvt.rn.f32.s32 	%f8, %r7;
	cvt.rn.f32.s32 	%f9, %r8;
	cvt.rn.f32.s32 	%f10, %r9;
	shl.b32 	%r3, %r9, 2;
	cvta.to.global.u64 	%rd3, %rd4;
	mov.f32 	%f86, 0f00000000;
	mov.f32 	%f87, 0f3F800000;
	mov.f32 	%f85, %f86;
	mov.f32 	%f84, %f86;
$L__BB0_3:
	ld.param.f32 	%f78, [_Z23raymarhcing_cuda_kerneliiiiffffffffPKfS0_S0_Pf_param_9];
	ld.param.f32 	%f77, [_Z23raymarhcing_cuda_kerneliiiiffffffffPKfS0_S0_Pf_param_8];
	ld.param.f32 	%f76, [_Z23raymarhcing_cuda_kerneliiiiffffffffPKfS0_S0_Pf_param_7];
	ld.param.f32 	%f75, [_Z23raymarhcing_cuda_kerneliiiiffffffffPKfS0_S0_Pf_param_6];
	fma.rn.f32 	%f40, %f5, %f79, %f2;
	sub.f32 	%f41, %f40, %f75;
	mul.f32 	%f42, %f76, %f41;
	mul.f32 	%f43, %f42, %f8;
	cvt.rzi.s32.f32 	%r4, %f43;
	fma.rn.f32 	%f44, %f6, %f79, %f3;
	sub.f32 	%f45, %f44, %f77;
	mul.f32 	%f46, %f78, %f45;
	mul.f32 	%f47, %f46, %f9;
	cvt.rzi.s32.f32 	%r14, %f47;
	fma.rn.f32 	%f48, %f7, %f79, %f4;
	sub.f32 	%f49, %f48, %f34;
	mul.f32 	%f50, %f35, %f49;
	mul.f32 	%f51, %f50, %f10;
	cvt.rzi.s32.f32 	%r15, %f51;
	or.b32  	%r16, %r4, %r14;
	or.b32  	%r17, %r16, %r15;
	setp.lt.s32 	%p3, %r17, 0;
	setp.ge.s32 	%p4, %r4, %r7;
	setp.ge.s32 	%p5, %r14, %r8;
	or.pred  	%p6, %p4, %p5;
	or.pred  	%p7, %p6, %p3;
	setp.ge.s32 	%p8, %r15, %r9;
	or.pred  	%p9, %p7, %p8;
	@%p9 bra 	$L__BB0_5;
	shl.b32 	%r18, %r15, 2;
	mad.lo.s32 	%r19, %r4, %r8, %r14;
	mad.lo.s32 	%r20, %r3, %r19, %r18;
	mul.wide.s32 	%rd11, %r20, 4;
	add.s64 	%rd12, %rd3, %rd11;
	ld.global.nc.f32 	%f52, [%rd12+12];
	max.f32 	%f53, %f52, 0f00000000;
	neg.f32 	%f54, %f53;
	mul.f32 	%f55, %f1, %f54;
	fma.rn.f32 	%f56, %f55, 0f3BBB989D, 0f3F000000;
	cvt.sat.f32.f32 	%f57, %f56;
	mov.f32 	%f58, 0f4B400001;
	mov.f32 	%f59, 0f437C0000;
	fma.rm.f32 	%f60, %f57, %f59, %f58;
	add.f32 	%f61, %f60, 0fCB40007F;
	neg.f32 	%f62, %f61;
	fma.rn.f32 	%f63, %f55, 0f3FB8AA3B, %f62;
	fma.rn.f32 	%f64, %f55, 0f32A57060, %f63;
	mov.b32 	%r21, %f60;
	shl.b32 	%r22, %r21, 23;
	mov.b32 	%f65, %r22;
	ex2.approx.ftz.f32 	%f66, %f64;
	mul.f32 	%f67, %f66, %f65;
	mov.f32 	%f68, 0f3F800000;
	sub.f32 	%f69, %f68, %f67;
	mul.f32 	%f70, %f87, %f69;
	ld.global.nc.f32 	%f71, [%rd12];
	fma.rn.f32 	%f84, %f71, %f70, %f84;
	ld.global.nc.f32 	%f72, [%rd12+4];
	fma.rn.f32 	%f85, %f72, %f70, %f85;
	ld.global.nc.f32 	%f73, [%rd12+8];
	fma.rn.f32 	%f86, %f73, %f70, %f86;
	sub.f32 	%f74, %f68, %f69;
	mul.f32 	%f87, %f87, %f74;
$L__BB0_5:
	add.f32 	%f79, %f1, %f79;
	setp.lt.f32 	%p10, %f79, %f29;
	@%p10 bra 	$L__BB0_3;
$L__BB0_6:
	ld.param.u64 	%rd16, [_Z23raymarhcing_cuda_kerneliiiiffffffffPKfS0_S0_Pf_param_15];
	cvta.to.global.u64 	%rd13, %rd16;
	mul.wide.s32 	%rd14, %r2, 4;
	add.s64 	%rd15, %rd13, %rd14;
	st.global.f32 	[%rd15], %f84;
	st.global.f32 	[%rd15+4], %f85;
	st.global.f32 	[%rd15+8], %f86;
$L__BB0_7:
	ret;

}
	// .globl	_Z32raymarhcing_fastnerf_cuda_kerneliiiiiffffffffPKfS0_S0_Pf
.visible .entry _Z32raymarhcing_fastnerf_cuda_kerneliiiiiffffffffPKfS0_S0_Pf(
	.param .u32 _Z32raymarhcing_fastnerf_cuda_kerneliiiiiffffffffPKfS0_S0_Pf_param_0,
	.param .u32 _Z32raymarhcing_fastnerf_cuda_kerneliiiiiffffffffPKfS0_S0_Pf_param_1,
	.param .u32 _Z32raymarhcing_fastnerf_cuda_kerneliiiiiffffffffPKfS0_S0_Pf_param_2,
	.param .u32 _Z32raymarhcing_fastnerf_cuda_kerneliiiiiffffffffPKfS0_S0_Pf_param_3,
	.param .u32 _Z32raymarhcing_fastnerf_cuda_kerneliiiiiffffffffPKfS0_S0_Pf_param_4,
	.param .f32 _Z32raymarhcing_fastnerf_cuda_kerneliiiiiffffffffPKfS0_S0_Pf_param_5,
	.param .f32 _Z32raymarhcing_fastnerf_cuda_kerneliiiiiffffffffPKfS0_S0_Pf_param_6,
	.param .f32 _Z32raymarhcing_fastnerf_cuda_kerneliiiiiffffffffPKfS0_S0_Pf_param_7,
	.param .f32 _Z32raymarhcing_fastnerf_cuda_kerneliiiiiffffffffPKfS0_S0_Pf_param_8,
	.param .f32 _Z32raymarhcing_fastnerf_cuda_kerneliiiiiffffffffPKfS0_S0_Pf_param_9,
	.param .f32 _Z32raymarhcing_fastnerf_cuda_kerneliiiiiffffffffPKfS0_S0_Pf_param_10,
	.param .f32 _Z32raymarhcing_fastnerf_cuda_kerneliiiiiffffffffPKfS0_S0_Pf_param_11,
	.param .f32 _Z32raymarhcing_fastnerf_cuda_kerneliiiiiffffffffPKfS0_S0_Pf_param_12,
	.param .u64 .ptr .align 1 _Z32raymarhcing_fastnerf_cuda_kerneliiiiiffffffffPKfS0_S0_Pf_param_13,
	.param .u64 .ptr .align 1 _Z32raymarhcing_fastnerf_cuda_kerneliiiiiffffffffPKfS0_S0_Pf_param_14,
	.param .u64 .ptr .align 1 _Z32raymarhcing_fastnerf_cuda_kerneliiiiiffffffffPKfS0_S0_Pf_param_15,
	.param .u64 .ptr .align 1 _Z32raymarhcing_fastnerf_cuda_kerneliiiiiffffffffPKfS0_S0_Pf_param_16
)
{
	.reg .pred 	%p<27>;
	.reg .b32 	%r<82>;
	.reg .b32 	%f<308>;
	.reg .b64 	%rd<48>;
	.reg .b64 	%fd<13>;

	ld.param.u32 	%r36, [_Z32raymarhcing_fastnerf_cuda_kerneliiiiiffffffffPKfS0_S0_Pf_param_0];
	ld.param.u32 	%r37, [_Z32raymarhcing_fastnerf_cuda_kerneliiiiiffffffffPKfS0_S0_Pf_param_1];
	ld.param.u32 	%r38, [_Z32raymarhcing_fastnerf_cuda_kerneliiiiiffffffffPKfS0_S0_Pf_param_2];
	ld.param.u32 	%r39, [_Z32raymarhcing_fastnerf_cuda_kerneliiiiiffffffffPKfS0_S0_Pf_param_3];
	ld.param.u32 	%r40, [_Z32raymarhcing_fastnerf_cuda_kerneliiiiiffffffffPKfS0_S0_Pf_param_4];
	ld.param.f32 	%f263, [_Z32raymarhcing_fastnerf_cuda_kerneliiiiiffffffffPKfS0_S0_Pf_param_5];
	ld.param.f32 	%f80, [_Z32raymarhcing_fastnerf_cuda_kerneliiiiiffffffffPKfS0_S0_Pf_param_6];
	ld.param.f32 	%f81, [_Z32raymarhcing_fastnerf_cuda_kerneliiiiiffffffffPKfS0_S0_Pf_param_7];
	ld.param.f32 	%f82, [_Z32raymarhcing_fastnerf_cuda_kerneliiiiiffffffffPKfS0_S0_Pf_param_8];
	ld.param.f32 	%f83, [_Z32raymarhcing_fastnerf_cuda_kerneliiiiiffffffffPKfS0_S0_Pf_param_9];
	ld.param.f32 	%f84, [_Z32raymarhcing_fastnerf_cuda_kerneliiiiiffffffffPKfS0_S0_Pf_param_10];
	ld.param.f32 	%f85, [_Z32raymarhcing_fastnerf_cuda_kerneliiiiiffffffffPKfS0_S0_Pf_param_11];
	ld.param.f32 	%f86, [_Z32raymarhcing_fastnerf_cuda_kerneliiiiiffffffffPKfS0_S0_Pf_param_12];
	ld.param.u64 	%rd7, [_Z32raymarhcing_fastnerf_cuda_kerneliiiiiffffffffPKfS0_S0_Pf_param_13];
	ld.param.u64 	%rd4, [_Z32raymarhcing_fastnerf_cuda_kerneliiiiiffffffffPKfS0_S0_Pf_param_14];
	ld.param.u64 	%rd5, [_Z32raymarhcing_fastnerf_cuda_kerneliiiiiffffffffPKfS0_S0_Pf_param_15];
	cvta.to.global.u64 	%rd1, %rd7;
	mov.u32 	%r41, %ctaid.x;
	mov.u32 	%r42, %ntid.x;
	mov.u32 	%r43, %tid.x;
	mad.lo.s32 	%r1, %r41, %r42, %r43;
	shl.b32 	%r2, %r39, 2;
	or.b32  	%r3, %r2, 1;
	setp.ge.s32 	%p1, %r1, %r40;
	@%p1 bra 	$L__BB1_23;
	cvta.to.global.u64 	%rd8, %rd4;
	cvta.to.global.u64 	%rd9, %rd5;
	mul.lo.s32 	%r4, %r1, 3;
	mul.wide.s32 	%rd10, %r4, 4;
	add.s64 	%rd11, %rd8, %rd10;
	ld.global.nc.f32 	%f1, [%rd11];
	ld.global.nc.f32 	%f2, [%rd11+4];
	ld.global.nc.f32 	%f3, [%rd11+8];
	add.s64 	%rd12, %rd9, %rd10;
	ld.global.nc.f32 	%f4, [%rd12];
	ld.global.nc.f32 	%f5, [%rd12+4];
	ld.global.nc.f32 	%f6, [%rd12+8];
	add.f32 	%f88, %f4, 0f3F800000;
	cvt.f64.f32 	%fd1, %f88;
	mul.f64 	%fd2, %fd1, 0d3FE0000000000000;
	cvt.rn.f64.s32 	%fd3, %r36;
	mul.f64 	%fd4, %fd2, %fd3;
	cvt.rzi.s32.f64 	%r5, %fd4;
	add.f32 	%f89, %f5, 0f3F800000;
	cvt.f64.f32 	%fd5, %f89;
	mul.f64 	%fd6, %fd5, 0d3FE0000000000000;
	cvt.rn.f64.s32 	%fd7, %r37;
	mul.f64 	%fd8, %fd6, %fd7;
	cvt.rzi.s32.f64 	%r6, %fd8;
	add.f32 	%f90, %f6, 0f3F800000;
	cvt.f64.f32 	%fd9, %f90;
	mul.f64 	%fd10, %fd9, 0d3FE0000000000000;
	cvt.rn.f64.s32 	%fd11, %r38;
	mul.f64 	%fd12, %fd10, %fd11;
	cvt.rzi.s32.f64 	%r7, %fd12;
	mul.lo.s32 	%r44, %r38, %r37;
	mul.lo.s32 	%r8, %r44, %r3;
	mul.lo.s32 	%r9, %r3, %r38;
	sub.f32 	%f91, %f80, %f263;
	mul.f32 	%f7, %f91, 0f3B800000;
	setp.geu.f32 	%p2, %f263, %f80;
	mov.f32 	%f267, 0f00000000;
	mov.f32 	%f266, %f267;
	mov.f32 	%f265, %f267;
	@%p2 bra 	$L__BB1_22;
	cvt.rn.f32.s32 	%f8, %r36;
	cvt.rn.f32.s32 	%f9, %r37;
	cvt.rn.f32.s32 	%f10, %r38;
	setp.gt.s32 	%p3, %r39, 0;
	mul.lo.s32 	%r10, %r39, 3;
	mad.lo.s32 	%r45, %r5, %r8, %r10;
	mad.lo.s32 	%r46, %r6, %r9, %r45;
	mad.lo.s32 	%r11, %r7, %r3, %r46;
	@%p3 bra 	$L__BB1_7;
	mov.f32 	%f265, 0f00000000;
	mov.f32 	%f304, 0f3F800000;
	mov.f32 	%f266, %f265;
	mov.f32 	%f267, %f265;
$L__BB1_4:
	fma.rn.f32 	%f94, %f4, %f263, %f1;
	sub.f32 	%f95, %f94, %f81;
	mul.f32 	%f96, %f82, %f95;
	mul.f32 	%f97, %f96, %f8;
	cvt.rzi.s32.f32 	%r33, %f97;
	fma.rn.f32 	%f98, %f5, %f263, %f2;
	sub.f32 	%f99, %f98, %f83;
	mul.f32 	%f100, %f84, %f99;
	mul.f32 	%f101, %f100, %f9;
	cvt.rzi.s32.f32 	%r47, %f101;
	fma.rn.f32 	%f102, %f6, %f263, %f3;
	sub.f32 	%f103, %f102, %f85;
	mul.f32 	%f104, %f86, %f103;
	mul.f32 	%f105, %f104, %f10;
	cvt.rzi.s32.f32 	%r48, %f105;
	or.b32  	%r49, %r33, %r47;
	or.b32  	%r50, %r49, %r48;
	setp.lt.s32 	%p4, %r50, 0;
	setp.ge.s32 	%p5, %r33, %r36;
	setp.ge.s32 	%p6, %r47, %r37;
	or.pred  	%p7, %p5, %p6;
	or.pred  	%p8, %p7, %p4;
	setp.ge.s32 	%p9, %r48, %r38;
	or.pred  	%p10, %p8, %p9;
	@%p10 bra 	$L__BB1_6;
	mul.lo.s32 	%r51, %r47, %r9;
	mad.lo.s32 	%r52, %r33, %r8, %r51;
	mad.lo.s32 	%r53, %r48, %r3, %r52;
	add.s32 	%r54, %r53, %r2;
	mul.wide.s32 	%rd13, %r54, 4;
	add.s64 	%rd14, %rd1, %rd13;
	ld.global.nc.f32 	%f106, [%rd14];
	max.f32 	%f107, %f106, 0f00000000;
	neg.f32 	%f108, %f107;
	mul.f32 	%f109, %f7, %f108;
	fma.rn.f32 	%f110, %f109, 0f3BBB989D, 0f3F000000;
	cvt.sat.f32.f32 	%f111, %f110;
	mov.f32 	%f112, 0f4B400001;
	mov.f32 	%f113, 0f437C0000;
	fma.rm.f32 	%f114, %f111, %f113, %f112;
	add.f32 	%f115, %f114, 0fCB40007F;
	neg.f32 	%f116, %f115;
	fma.rn.f32 	%f117, %f109, 0f3FB8AA3B, %f116;
	fma.rn.f32 	%f118, %f109, 0f32A57060, %f117;
	mov.b32 	%r55, %f114;
	shl.b32 	%r56, %r55, 23;
	mov.b32 	%f119, %r56;
	ex2.approx.ftz.f32 	%f120, %f118;
	mul.f32 	%f121, %f120, %f119;
	mov.f32 	%f122, 0f3F800000;
	sub.f32 	%f123, %f122, %f121;
	mul.f32 	%f124, %f304, %f123;
	fma.rn.f32 	%f267, %f124, 0f00000000, %f267;
	fma.rn.f32 	%f266, %f124, 0f00000000, %f266;
	fma.rn.f32 	%f265, %f124, 0f00000000, %f265;
	sub.f32 	%f125, %f122, %f123;
	mul.f32 	%f304, %f304, %f125;
$L__BB1_6:
	add.f32 	%f263, %f7, %f263;
	setp.lt.f32 	%p11, %f263, %f80;
	@%p11 bra 	$L__BB1_4;
	bra.uni 	$L__BB1_22;
$L__BB1_7:
	and.b32  	%r12, %r39, 7;
	and.b32  	%r13, %r39, 3;
	and.b32  	%r14, %r39, 2147483640;
	and.b32  	%r15, %r39, 1;
	neg.s32 	%r16, %r14;
	mul.wide.u32 	%rd15, %r39, 8;
	add.s64 	%rd2, %rd1, %rd15;
	mul.wide.u32 	%rd3, %r39, 4;
	mad.lo.s32 	%r57, %r5, %r37, %r6;
	mad.lo.s32 	%r58, %r38, %r57, %r7;
	mad.lo.s32 	%r17, %r58, %r3, %r10;
	mov.f32 	%f265, 0f00000000;
	mov.f32 	%f264, 0f3F800000;
	mov.f32 	%f266, %f265;
	mov.f32 	%f267, %f265;
$L__BB1_8:
	fma.rn.f32 	%f128, %f4, %f263, %f1;
	sub.f32 	%f129, %f128, %f81;
	mul.f32 	%f130, %f82, %f129;
	mul.f32 	%f131, %f130, %f8;
	cvt.rzi.s32.f32 	%r18, %f131;
	fma.rn.f32 	%f132, %f5, %f263, %f2;
	sub.f32 	%f133, %f132, %f83;
	mul.f32 	%f134, %f84, %f133;
	mul.f32 	%f135, %f134, %f9;
	cvt.rzi.s32.f32 	%r59, %f135;
	fma.rn.f32 	%f136, %f6, %f263, %f3;
	sub.f32 	%f137, %f136, %f85;
	mul.f32 	%f138, %f86, %f137;
	mul.f32 	%f139, %f138, %f10;
	cvt.rzi.s32.f32 	%r60, %f139;
	or.b32  	%r61, %r18, %r59;
	or.b32  	%r62, %r61, %r60;
	setp.lt.s32 	%p12, %r62, 0;
	setp.ge.s32 	%p13, %r18, %r36;
	setp.ge.s32 	%p14, %r59, %r37;
	or.pred  	%p15, %p13, %p14;
	or.pred  	%p16, %p15, %p12;
	setp.ge.s32 	%p17, %r60, %r38;
	or.pred  	%p18, %p16, %p17;
	@%p18 bra 	$L__BB1_21;
	setp.lt.u32 	%p19, %r39, 8;
	mul.lo.s32 	%r64, %r59, %r9;
	mad.lo.s32 	%r65, %r18, %r8, %r64;
	mad.lo.s32 	%r21, %r60, %r3, %r65;
	add.s32 	%r66, %r21, %r2;
	mul.wide.s32 	%rd16, %r66, 4;
	add.s64 	%rd17, %rd1, %rd16;
	ld.global.nc.f32 	%f142, [%rd17];
	max.f32 	%f143, %f142, 0f00000000;
	neg.f32 	%f144, %f143;
	mul.f32 	%f145, %f7, %f144;
	fma.rn.f32 	%f146, %f145, 0f3BBB989D, 0f3F000000;
	cvt.sat.f32.f32 	%f147, %f146;
	mov.f32 	%f148, 0f4B400001;
	mov.f32 	%f149, 0f437C0000;
	fma.rm.f32 	%f150, %f147, %f149, %f148;
	add.f32 	%f151, %f150, 0fCB40007F;
	neg.f32 	%f152, %f151;
	fma.rn.f32 	%f153, %f145, 0f3FB8AA3B, %f152;
	fma.rn.f32 	%f154, %f145, 0f32A57060, %f153;
	mov.b32 	%r67, %f150;
	shl.b32 	%r68, %r67, 23;
	mov.b32 	%f155, %r68;
	ex2.approx.ftz.f32 	%f156, %f154;
	mul.f32 	%f16, %f156, %f155;
	mov.f32 	%f295, 0f00000000;
	mov.b32 	%r80, 0;
	mov.f32 	%f294, %f295;
	mov.f32 	%f293, %f295;
	@%p19 bra 	$L__BB1_12;
	mov.f32 	%f295, 0f00000000;
	mov.u32 	%r76, %r17;
	mov.u32 	%r77, %r21;
	mov.u32 	%r78, %r16;
$L__BB1_11:
	.pragma "nounroll";
	mul.wide.s32 	%rd18, %r77, 4;
	add.s64 	%rd19, %rd2, %rd18;
	add.s64 	%rd20, %rd1, %rd3;
	add.s64 	%rd21, %rd20, %rd18;
	add.s64 	%rd22, %rd1, 16;
	add.s64 	%rd23, %rd22, %rd18;
	mul.wide.s32 	%rd24, %r76, 4;
	add.s64 	%rd25, %rd22, %rd24;
	ld.global.nc.f32 	%f158, [%rd23+-16];
	ld.global.nc.f32 	%f159, [%rd25+-16];
	fma.rn.f32 	%f160, %f158, %f159, %f293;
	ld.global.nc.f32 	%f161, [%rd21];
	fma.rn.f32 	%f162, %f161, %f159, %f294;
	ld.global.nc.f32 	%f163, [%rd19];
	fma.rn.f32 	%f164, %f163, %f159, %f295;
	ld.global.nc.f32 	%f165, [%rd23+-12];
	ld.global.nc.f32 	%f166, [%rd25+-12];
	fma.rn.f32 	%f167, %f165, %f166, %f160;
	ld.global.nc.f32 	%f168, [%rd21+4];
	fma.rn.f32 	%f169, %f168, %f166, %f162;
	ld.global.nc.f32 	%f170, [%rd19+4];
	fma.rn.f32 	%f171, %f170, %f166, %f164;
	ld.global.nc.f32 	%f172, [%rd23+-8];
	ld.global.nc.f32 	%f173, [%rd25+-8];
	fma.rn.f32 	%f174, %f172, %f173, %f167;
	ld.global.nc.f32 	%f175, [%rd21+8];
	fma.rn.f32 	%f176, %f175, %f173, %f169;
	ld.global.nc.f32 	%f177, [%rd19+8];
	fma.rn.f32 	%f178, %f177, %f173, %f171;
	ld.global.nc.f32 	%f179, [%rd23+-4];
	ld.global.nc.f32 	%f180, [%rd25+-4];
	fma.rn.f32 	%f181, %f179, %f180, %f174;
	ld.global.nc.f32 	%f182, [%rd21+12];
	fma.rn.f32 	%f183, %f182, %f180, %f176;
	ld.global.nc.f32 	%f184, [%rd19+12];
	fma.rn.f32 	%f185, %f184, %f180, %f178;
	ld.global.nc.f32 	%f186, [%rd23];
	ld.global.nc.f32 	%f187, [%rd25];
	fma.rn.f32 	%f188, %f186, %f187, %f181;
	ld.global.nc.f32 	%f189, [%rd21+16];
	fma.rn.f32 	%f190, %f189, %f187, %f183;
	ld.global.nc.f32 	%f191, [%rd19+16];
	fma.rn.f32 	%f192, %f191, %f187, %f185;
	ld.global.nc.f32 	%f193, [%rd23+4];
	ld.global.nc.f32 	%f194, [%rd25+4];
	fma.rn.f32 	%f195, %f193, %f194, %f188;
	ld.global.nc.f32 	%f196, [%rd21+20];
	fma.rn.f32 	%f197, %f196, %f194, %f190;
	ld.global.nc.f32 	%f198, [%rd19+20];
	fma.rn.f32 	%f199, %f198, %f194, %f192;
	ld.global.nc.f32 	%f200, [%rd23+8];
	ld.global.nc.f32 	%f201, [%rd25+8];
	fma.rn.f32 	%f202, %f200, %f201, %f195;
	ld.global.nc.f32 	%f203, [%rd21+24];
	fma.rn.f32 	%f204, %f203, %f201, %f197;
	ld.global.nc.f32 	%f205, [%rd19+24];
	fma.rn.f32 	%f206, %f205, %f201, %f199;
	ld.global.nc.f32 	%f207, [%rd23+12];
	ld.global.nc.f32 	%f208, [%rd25+12];
	fma.rn.f32 	%f293, %f207, %f208, %f202;
	ld.global.nc.f32 	%f209, [%rd21+28];
	fma.rn.f32 	%f294, %f209, %f208, %f204;
	ld.global.nc.f32 	%f210, [%rd19+28];
	fma.rn.f32 	%f295, %f210, %f208, %f206;
	add.s32 	%r78, %r78, 8;
	add.s32 	%r77, %r77, 8;
	add.s32 	%r76, %r76, 8;
	setp.eq.s32 	%p20, %r78, 0;
	mov.u32 	%r80, %r14;
	@%p20 bra 	$L__BB1_12;
	bra.uni 	$L__BB1_11;
$L__BB1_12:
	setp.eq.s32 	%p21, %r12, 0;
	@%p21 bra 	$L__BB1_20;
	add.s32 	%r69, %r12, -1;
	setp.lt.u32 	%p22, %r69, 3;
	@%p22 bra 	$L__BB1_15;
	add.s32 	%r70, %r80, %r21;
	mul.wide.s32 	%rd26, %r70, 4;
	add.s64 	%rd27, %rd1, %rd26;
	ld.global.nc.f32 	%f212, [%rd27];
	add.s32 	%r71, %r11, %r80;
	mul.wide.s32 	%rd28, %r71, 4;
	add.s64 	%rd29, %rd1, %rd28;
	ld.global.nc.f32 	%f213, [%rd29];
	fma.rn.f32 	%f214, %f212, %f213, %f293;
	add.s64 	%rd30, %rd27, %rd3;
	ld.global.nc.f32 	%f215, [%rd30];
	fma.rn.f32 	%f216, %f215, %f213, %f294;
	add.s64 	%rd31, %rd30, %rd3;
	ld.global.nc.f32 	%f217, [%rd31];
	fma.rn.f32 	%f218, %f217, %f213, %f295;
	ld.global.nc.f32 	%f219, [%rd27+4];
	ld.global.nc.f32 	%f220, [%rd29+4];
	fma.rn.f32 	%f221, %f219, %f220, %f214;
	ld.global.nc.f32 	%f222, [%rd30+4];
	fma.rn.f32 	%f223, %f222, %f220, %f216;
	ld.global.nc.f32 	%f224, [%rd31+4];
	fma.rn.f32 	%f225, %f224, %f220, %f218;
	ld.global.nc.f32 	%f226, [%rd27+8];
	ld.global.nc.f32 	%f227, [%rd29+8];
	fma.rn.f32 	%f228, %f226, %f227, %f221;
	ld.global.nc.f32 	%f229, [%rd30+8];
	fma.rn.f32 	%f230, %f229, %f227, %f223;
	ld.global.nc.f32 	%f231, [%rd31+8];
	fma.rn.f32 	%f232, %f231, %f227, %f225;
	ld.global.nc.f32 	%f233, [%rd27+12];
	ld.global.nc.f32 	%f234, [%rd29+12];
	fma.rn.f32 	%f293, %f233, %f234, %f228;
	ld.global.nc.f32 	%f235, [%rd30+12];
	fma.rn.f32 	%f294, %f235, %f234, %f230;
	ld.global.nc.f32 	%f236, [%rd31+12];
	fma.rn.f32 	%f295, %f236, %f234, %f232;
	add.s32 	%r80, %r80, 4;
$L__BB1_15:
	setp.eq.s32 	%p23, %r13, 0;
	@%p23 bra 	$L__BB1_20;
	setp.eq.s32 	%p24, %r13, 1;
	@%p24 bra 	$L__BB1_18;
	add.s32 	%r72, %r80, %r21;
	mul.wide.s32 	%rd32, %r72, 4;
	add.s64 	%rd33, %rd1, %rd32;
	ld.global.nc.f32 	%f238, [%rd33];
	add.s32 	%r73, %r11, %r80;
	mul.wide.s32 	%rd34, %r73, 4;
	add.s64 	%rd35, %rd1, %rd34;
	ld.global.nc.f32 	%f239, [%rd35];
	fma.rn.f32 	%f240, %f238, %f239, %f293;
	add.s64 	%rd36, %rd33, %rd3;
	ld.global.nc.f32 	%f241, [%rd36];
	fma.rn.f32 	%f242, %f241, %f239, %f294;
	add.s64 	%rd37, %rd36, %rd3;
	ld.global.nc.f32 	%f243, [%rd37];
	fma.rn.f32 	%f244, %f243, %f239, %f295;
	ld.global.nc.f32 	%f245, [%rd33+4];
	ld.global.nc.f32 	%f246, [%rd35+4];
	fma.rn.f32 	%f293, %f245, %f246, %f240;
	ld.global.nc.f32 	%f247, [%rd36+4];
	fma.rn.f32 	%f294, %f247, %f246, %f242;
	ld.global.nc.f32 	%f248, [%rd37+4];
	fma.rn.f32 	%f295, %f248, %f246, %f244;
	add.s32 	%r80, %r80, 2;
$L__BB1_18:
	setp.eq.s32 	%p25, %r15, 0;
	@%p25 bra 	$L__BB1_20;
	add.s32 	%r74, %r80, %r21;
	mul.wide.s32 	%rd38, %r74, 4;
	add.s64 	%rd39, %rd1, %rd38;
	ld.global.nc.f32 	%f249, [%rd39];
	add.s32 	%r75, %r11, %r80;
	mul.wide.s32 	%rd40, %r75, 4;
	add.s64 	%rd41, %rd1, %rd40;
	ld.global.nc.f32 	%f250, [%rd41];
	fma.rn.f32 	%f293, %f249, %f250, %f293;
	add.s64 	%rd42, %rd39, %rd3;
	ld.global.nc.f32 	%f251, [%rd42];
	fma.rn.f32 	%f294, %f251, %f250, %f294;
	add.s64 	%rd43, %rd42, %rd3;
	ld.global.nc.f32 	%f252, [%rd43];
	fma.rn.f32 	%f295, %f252, %f250, %f295;
$L__BB1_20:
	mov.f32 	%f253, 0f3F800000;
	sub.f32 	%f254, %f253, %f16;
	mul.f32 	%f255, %f264, %f254;
	max.f32 	%f256, %f293, 0f00000000;
	min.f32 	%f257, %f256, 0f3F800000;
	fma.rn.f32 	%f267, %f255, %f257, %f267;
	max.f32 	%f258, %f294, 0f00000000;
	min.f32 	%f259, %f258, 0f3F800000;
	fma.rn.f32 	%f266, %f255, %f259, %f266;
	max.f32 	%f260, %f295, 0f00000000;
	min.f32 	%f261, %f260, 0f3F800000;
	fma.rn.f32 	%f265, %f255, %f261, %f265;
	sub.f32 	%f262, %f253, %f254;
	mul.f32 	%f264, %f264, %f262;
$L__BB1_21:
	add.f32 	%f263, %f7, %f263;
	setp.lt.f32 	%p26, %f263, %f80;
	@%p26 bra 	$L__BB1_8;
$L__BB1_22:
	ld.param.u64 	%rd47, [_Z32raymarhcing_fastnerf_cuda_kerneliiiiiffffffffPKfS0_S0_Pf_param_16];
	cvta.to.global.u64 	%rd44, %rd47;
	mul.wide.s32 	%rd45, %r4, 4;
	add.s64 	%rd46, %rd44, %rd45;
	st.global.f32 	[%rd46], %f267;
	st.global.f32 	[%rd46+4], %f266;
	st.global.f32 	[%rd46+8], %f265;
$L__BB1_23:
	ret;

}
	// .globl	_Z39raymarhcing_fastnerf_sparse_cuda_kerneliiiiiiffffffffPKiPKfS2_S2_S2_Pfb
.visible .entry _Z39raymarhcing_fastnerf_sparse_cuda_kerneliiiiiiffffffffPKiPKfS2_S2_S2_Pfb(
	.param .u32 _Z39raymarhcing_fastnerf_sparse_cuda_kerneliiiiiiffffffffPKiPKfS2_S2_S2_Pfb_param_0,
	.param .u32 _Z39raymarhcing_fastnerf_sparse_cuda_kerneliiiiiiffffffffPKiPKfS2_S2_S2_Pfb_param_1,
	.param .u32 _Z39raymarhcing_fastnerf_sparse_cuda_kerneliiiiiiffffffffPKiPKfS2_S2_S2_Pfb_param_2,
	.param .u32 _Z39raymarhcing_fastnerf_sparse_cuda_kerneliiiiiiffffffffPKiPKfS2_S2_S2_Pfb_param_3,
	.param .u32 _Z39raymarhcing_fastnerf_sparse_cuda_kerneliiiiiiffffffffPKiPKfS2_S2_S2_Pfb_param_4,
	.param .u32 _Z39raymarhcing_fastnerf_sparse_cuda_kerneliiiiiiffffffffPKiPKfS2_S2_S2_Pfb_param_5,
	.param .f32 _Z39raymarhcing_fastnerf_sparse_cuda_kerneliiiiiiffffffffPKiPKfS2_S2_S2_Pfb_param_6,
	.param .f32 _Z39raymarhcing_fastnerf_sparse_cuda_kerneliiiiiiffffffffPKiPKfS2_S2_S2_Pfb_param_7,
	.param .f32 _Z39raymarhcing_fastnerf_sparse_cuda_kerneliiiiiiffffffffPKiPKfS2_S2_S2_Pfb_param_8,
	.param .f32 _Z39raymarhcing_fastnerf_sparse_cuda_kerneliiiiiiffffffffPKiPKfS2_S2_S2_Pfb_param_9,
	.param .f32 _Z39raymarhcing_fastnerf_sparse_cuda_kerneliiiiiiffffffffPKiPKfS2_S2_S2_Pfb_param_10,
	.param .f32 _Z39raymarhcing_fastnerf_sparse_cuda_kerneliiiiiiffffffffPKiPKfS2_S2_S2_Pfb_param_11,
	.param .f32 _Z39raymarhcing_fastnerf_sparse_cuda_kerneliiiiiiffffffffPKiPKfS2_S2_S2_Pfb_param_12,
	.param .f32 _Z39raymarhcing_fastnerf_sparse_cuda_kerneliiiiiiffffffffPKiPKfS2_S2_S2_Pfb_param_13,
	.param .u64 .ptr .align 1 _Z39raymarhcing_fastnerf_sparse_cuda_kerneliiiiiiffffffffPKiPKfS2_S2_S2_Pfb_param_14,
	.param .u64 .ptr .align 1 _Z39raymarhcing_fastnerf_sparse_cuda_kerneliiiiiiffffffffPKiPKfS2_S2_S2_Pfb_param_15,
	.param .u64 .ptr .align 1 _Z39raymarhcing_fastnerf_sparse_cuda_kerneliiiiiiffffffffPKiPKfS2_S2_S2_Pfb_param_16,
	.param .u64 .ptr .align 1 _Z39raymarhcing_fastnerf_sparse_cuda_kerneliiiiiiffffffffPKiPKfS2_S2_S2_Pfb_param_17,
	.param .u64 .ptr .align 1 _Z39raymarhcing_fastnerf_sparse_cuda_kerneliiiiiiffffffffPKiPKfS2_S2_S2_Pfb_param_18,
	.param .u64 .ptr .align 1 _Z39raymarhcing_fastnerf_sparse_cuda_kerneliiiiiiffffffffPKiPKfS2_S2_S2_Pfb_param_19,
	.param .u8 _Z39raymarhcing_fastnerf_sparse_cuda_kerneliiiiiiffffffffPKiPKfS2_S2_S2_Pfb_param_20
)
{
	.reg .pred 	%p<68>;
	.reg .b16 	%rs<2>;
	.reg .b32 	%r<130>;
	.reg .b32 	%f<649>;
	.reg .b64 	%rd<86>;
	.reg .b64 	%fd<31>;

	ld.param.u32 	%r38, [_Z39raymarhcing_fastnerf_sparse_cuda_kerneliiiiiiffffffffPKiPKfS2_S2_S2_Pfb_param_0];
	ld.param.u32 	%r39, [_Z39raymarhcing_fastnerf_sparse_cuda_kerneliiiiiiffffffffPKiPKfS2_S2_S2_Pfb_param_1];
	ld.param.u32 	%r40, [_Z39raymarhcing_fastnerf_sparse_cuda_kerneliiiiiiffffffffPKiPKfS2_S2_S2_Pfb_param_2];
	ld.param.u32 	%r41, [_Z39raymarhcing_fastnerf_sparse_cuda_kerneliiiiiiffffffffPKiPKfS2_S2_S2_Pfb_param_3];
	ld.param.u32 	%r42, [_Z39raymarhcing_fastnerf_sparse_cuda_kerneliiiiiiffffffffPKiPKfS2_S2_S2_Pfb_param_4];
	ld.param.u32 	%r43, [_Z39raymarhcing_fastnerf_sparse_cuda_kerneliiiiiiffffffffPKiPKfS2_S2_S2_Pfb_param_5];
	ld.param.f32 	%f131, [_Z39raymarhcing_fastnerf_sparse_cuda_kerneliiiiiiffffffffPKiPKfS2_S2_S2_Pfb_param_6];
	ld.param.f32 	%f583, [_Z39raymarhcing_fastnerf_sparse_cuda_kerneliiiiiiffffffffPKiPKfS2_S2_S2_Pfb_param_7];
	ld.param.f32 	%f133, [_Z39raymarhcing_fastnerf_sparse_cuda_kerneliiiiiiffffffffPKiPKfS2_S2_S2_Pfb_param_8];
	ld.param.f32 	%f134, [_Z39raymarhcing_fastnerf_sparse_cuda_kerneliiiiiiffffffffPKiPKfS2_S2_S2_Pfb_param_9];
	ld.param.f32 	%f135, [_Z39raymarhcing_fastnerf_sparse_cuda_kerneliiiiiiffffffffPKiPKfS2_S2_S2_Pfb_param_10];
	ld.param.f32 	%f136, [_Z39raymarhcing_fastnerf_sparse_cuda_kerneliiiiiiffffffffPKiPKfS2_S2_S2_Pfb_param_11];
	ld.param.f32 	%f137, [_Z39raymarhcing_fastnerf_sparse_cuda_kerneliiiiiiffffffffPKiPKfS2_S2_S2_Pfb_param_12];
	ld.param.f32 	%f138, [_Z39raymarhcing_fastnerf_sparse_cuda_kerneliiiiiiffffffffPKiPKfS2_S2_S2_Pfb_param_13];
	ld.param.u64 	%rd10, [_Z39raymarhcing_fastnerf_sparse_cuda_kerneliiiiiiffffffffPKiPKfS2_S2_S2_Pfb_param_14];
	ld.param.u64 	%rd11, [_Z39raymarhcing_fastnerf_sparse_cuda_kerneliiiiiiffffffffPKiPKfS2_S2_S2_Pfb_param_15];
	ld.param.u64 	%rd12, [_Z39raymarhcing_fastnerf_sparse_cuda_kerneliiiiiiffffffffPKiPKfS2_S2_S2_Pfb_param_16];
	ld.param.u64 	%rd7, [_Z39raymarhcing_fastnerf_sparse_cuda_kerneliiiiiiffffffffPKiPKfS2_S2_S2_Pfb_param_17];
	ld.param.u64 	%rd8, [_Z39raymarhcing_fastnerf_sparse_cuda_kerneliiiiiiffffffffPKiPKfS2_S2_S2_Pfb_param_18];
	ld.param.s8 	%rs1, [_Z39raymarhcing_fastnerf_sparse_cuda_kerneliiiiiiffffffffPKiPKfS2_S2_S2_Pfb_param_20];
	cvta.to.global.u64 	%rd1, %rd12;
	cvta.to.global.u64 	%rd2, %rd11;
	cvta.to.global.u64 	%rd3, %rd10;
	mov.u32 	%r44, %ctaid.x;
	mov.u32 	%r45, %ntid.x;
	mov.u32 	%r46, %tid.x;
	mad.lo.s32 	%r1, %r44, %r45, %r46;
	setp.ge.s32 	%p1, %r1, %r43;
	@%p1 bra 	$L__BB2_22;
	cvta.to.global.u64 	%rd13, %rd7;
	cvta.to.global.u64 	%rd14, %rd8;
	mul.lo.s32 	%r2, %r1, 3;
	mul.wide.s32 	%rd15, %r2, 4;
	add.s64 	%rd16, %rd13, %rd15;
	ld.global.nc.f32 	%f1, [%rd16];
	ld.global.nc.f32 	%f2, [%rd16+4];
	ld.global.nc.f32 	%f3, [%rd16+8];
	add.s64 	%rd17, %rd14, %rd15;
	ld.global.nc.f32 	%f4, [%rd17];
	ld.global.nc.f32 	%f5, [%rd17+4];
	ld.global.nc.f32 	%f6, [%rd17+8];
	setp.eq.s16 	%p2, %rs1, 0;
	@%p2 bra 	$L__BB2_3;
	mul.f32 	%f139, %f5, %f5;
	fma.rn.f32 	%f140, %f4, %f4, %f139;
	sqrt.rn.f32 	%f141, %f140;
	abs.f32 	%f142, %f6;
	abs.f32 	%f143, %f141;
	setp.gt.f32 	%p3, %f143, %f142;
	selp.f32 	%f144, %f143, %f142, %p3;
	selp.f32 	%f145, %f142, %f143, %p3;
	div.rn.f32 	%f146, %f145, %f144;
	mul.f32 	%f147, %f146, %f146;
	fma.rn.f32 	%f148, %f147, 0f3B33710B, 0fBC807748;
	fma.rn.f32 	%f149, %f148, %f147, 0f3D2CDAB2;
	fma.rn.f32 	%f150, %f149, %f147, 0fBD992D10;
	fma.rn.f32 	%f151, %f150, %f147, 0f3DD9EA6C;
	fma.rn.f32 	%f152, %f151, %f147, 0fBE117CB1;
	fma.rn.f32 	%f153, %f152, %f147, 0f3E4CBCE0;
	fma.rn.f32 	%f154, %f153, %f147, 0fBEAAAA7D;
	mul.f32 	%f155, %f147, %f154;
	fma.rn.f32 	%f156, %f155, %f146, %f146;
	neg.f32 	%f157, %f156;
	fma.rn.f32 	%f158, 0f3F6EE581, 0f3FD774EB, %f157;
	selp.f32 	%f159, %f158, %f156, %p3;
	selp.f32 	%f160, 0f3F6EE581, 0f3FEEE581, %p3;
	selp.f32 	%f161, %f156, %f157, %p3;
	mov.b32 	%r48, %f6;
	fma.rn.f32 	%f162, %f160, 0f3FD774EB, %f161;
	setp.lt.s32 	%p4, %r48, 0;
	selp.f32 	%f163, %f162, %f159, %p4;
	add.f32 	%f164, %f142, %f143;
	setp.eq.f32 	%p5, %f144, 0f00000000;
	selp.f32 	%f165, 0f40490FDB, 0f00000000, %p4;
	setp.eq.f32 	%p6, %f142, %f143;
	selp.f32 	%f166, 0f4016CBE4, 0f3F490FDB, %p4;
	selp.f32 	%f167, %f166, %f163, %p6;
	selp.f32 	%f168, %f165, %f167, %p5;
	abs.f32 	%f169, %f164;
	setp.nan.f32 	%p7, %f169, %f169;
	copysign.f32 	%f170, %f141, %f168;
	selp.f32 	%f171, %f164, %f170, %p7;
	abs.f32 	%f172, %f4;
	abs.f32 	%f173, %f5;
	setp.gt.f32 	%p8, %f173, %f172;
	selp.f32 	%f174, %f173, %f172, %p8;
	selp.f32 	%f175, %f172, %f173, %p8;
	div.rn.f32 	%f176, %f175, %f174;
	mul.f32 	%f177, %f176, %f176;
	fma.rn.f32 	%f178, %f177, 0f3B33710B, 0fBC807748;
	fma.rn.f32 	%f179, %f178, %f177, 0f3D2CDAB2;
	fma.rn.f32 	%f180, %f179, %f177, 0fBD992D10;
	fma.rn.f32 	%f181, %f180, %f177, 0f3DD9EA6C;
	fma.rn.f32 	%f182, %f181, %f177, 0fBE117CB1;
	fma.rn.f32 	%f183, %f182, %f177, 0f3E4CBCE0;
	fma.rn.f32 	%f184, %f183, %f177, 0fBEAAAA7D;
	mul.f32 	%f185, %f177, %f184;
	fma.rn.f32 	%f186, %f185, %f176, %f176;
	neg.f32 	%f187, %f186;
	fma.rn.f32 	%f188, 0f3F6EE581, 0f3FD774EB, %f187;
	selp.f32 	%f189, %f188, %f186, %p8;
	selp.f32 	%f190, 0f3F6EE581, 0f3FEEE581, %p8;
	selp.f32 	%f191, %f186, %f187, %p8;
	mov.b32 	%r49, %f4;
	fma.rn.f32 	%f192, %f190, 0f3FD774EB, %f191;
	setp.lt.s32 	%p9, %r49, 0;
	selp.f32 	%f193, %f192, %f189, %p9;
	add.f32 	%f194, %f172, %f173;
	setp.eq.f32 	%p10, %f174, 0f00000000;
	selp.f32 	%f195, 0f40490FDB, 0f00000000, %p9;
	setp.eq.f32 	%p11, %f172, %f173;
	selp.f32 	%f196, 0f4016CBE4, 0f3F490FDB, %p9;
	selp.f32 	%f197, %f196, %f193, %p11;
	selp.f32 	%f198, %f195, %f197, %p10;
	abs.f32 	%f199, %f194;
	setp.nan.f32 	%p12, %f199, %f199;
	copysign.f32 	%f200, %f5, %f198;
	selp.f32 	%f201, %f194, %f200, %p12;
	cvt.f64.f32 	%fd1, %f171;
	div.rn.f64 	%fd2, %fd1, 0d400921FB54442D18;
	cvt.rn.f64.s32 	%fd3, %r41;
	mul.f64 	%fd4, %fd2, %fd3;
	cvt.rn.f32.f64 	%f576, %fd4;
	cvt.f64.f32 	%fd5, %f201;
	add.f64 	%fd6, %fd5, 0d400921FB54442D18;
	div.rn.f64 	%fd7, %fd6, 0d401921FB54442D18;
	mul.f64 	%fd8, %fd7, %fd3;
	cvt.rn.f32.f64 	%f577, %fd8;
	bra.uni 	$L__BB2_4;
$L__BB2_3:
	add.f32 	%f203, %f4, 0f3F800000;
	cvt.f64.f32 	%fd9, %f203;
	mul.f64 	%fd10, %fd9, 0d3FE0000000000000;
	cvt.rn.f64.s32 	%fd11, %r41;
	mul.f64 	%fd12, %fd10, %fd11;
	mov.f64 	%fd13, 0d3FE0000000000000;
	copysign.f64 	%fd14, %fd12, %fd13;
	add.rz.f64 	%fd15, %fd12, %fd14;
	cvt.rzi.f64.f64 	%fd16, %fd15;
	cvt.rzi.s32.f64 	%r50, %fd16;
	add.f32 	%f204, %f5, 0f3F800000;
	cvt.f64.f32 	%fd17, %f204;
	mul.f64 	%fd18, %fd17, 0d3FE0000000000000;
	mul.f64 	%fd19, %fd18, %fd11;
	copysign.f64 	%fd20, %fd19, %fd13;
	add.rz.f64 	%fd21, %fd19, %fd20;
	cvt.rzi.f64.f64 	%fd22, %fd21;
	cvt.rzi.s32.f64 	%r51, %fd22;
	add.f32 	%f205, %f6, 0f3F800000;
	cvt.f64.f32 	%fd23, %f205;
	mul.f64 	%fd24, %fd23, 0d3FE0000000000000;
	mul.f64 	%fd25, %fd24, %fd11;
	copysign.f64 	%fd26, %fd25, %fd13;
	add.rz.f64 	%fd27, %fd25, %fd26;
	cvt.rzi.f64.f64 	%fd28, %fd27;
	cvt.rzi.s32.f64 	%r52, %fd28;
	mad.lo.s32 	%r53, %r50, %r41, %r51;
	mad.lo.s32 	%r54, %r53, %r41, %r52;
	mul.lo.s32 	%r120, %r54, %r42;
$L__BB2_4:
	sub.f32 	%f206, %f583, %f131;
	mul.f32 	%f11, %f206, 0f3C000000;
	cvt.rn.f32.s32 	%f12, %r38;
	setp.gtu.f32 	%p13, %f131, %f583;
	mov.f32 	%f580, %f131;
	@%p13 bra 	$L__BB2_9;
	cvt.rn.f32.s32 	%f13, %r39;
	cvt.rn.f32.s32 	%f14, %r40;
	mov.f32 	%f578, %f131;
	mov.f32 	%f580, %f131;
$L__BB2_6:
	mov.f32 	%f15, %f578;
	fma.rn.f32 	%f207, %f4, %f15, %f1;
	sub.f32 	%f208, %f207, %f133;
	mul.f32 	%f209, %f134, %f208;
	mul.f32 	%f210, %f209, %f12;
	mov.f32 	%f211, 0f3F000000;
	copysign.f32 	%f212, %f210, %f211;
	add.rz.f32 	%f213, %f210, %f212;
	cvt.rzi.f32.f32 	%f214, %f213;
	cvt.rzi.s32.f32 	%r55, %f214;
	fma.rn.f32 	%f215, %f5, %f15, %f2;
	sub.f32 	%f216, %f215, %f135;
	mul.f32 	%f217, %f136, %f216;
	mul.f32 	%f218, %f217, %f13;
	copysign.f32 	%f219, %f218, %f211;
	add.rz.f32 	%f220, %f218, %f219;
	cvt.rzi.f32.f32 	%f221, %f220;
	cvt.rzi.s32.f32 	%r57, %f221;
	fma.rn.f32 	%f222, %f6, %f15, %f3;
	sub.f32 	%f223, %f222, %f137;
	mul.f32 	%f224, %f138, %f223;
	mul.f32 	%f225, %f224, %f14;
	copysign.f32 	%f226, %f225, %f211;
	add.rz.f32 	%f227, %f225, %f226;
	cvt.rzi.f32.f32 	%f228, %f227;
	cvt.rzi.s32.f32 	%r59, %f228;
	mad.lo.s32 	%r61, %r55, %r39, %r57;
	mad.lo.s32 	%r5, %r61, %r40, %r59;
	or.b32  	%r62, %r55, %r57;
	or.b32  	%r63, %r62, %r59;
	setp.lt.s32 	%p14, %r63, 0;
	setp.ge.s32 	%p15, %r55, %r38;
	setp.ge.s32 	%p16, %r57, %r39;
	or.pred  	%p17, %p15, %p16;
	or.pred  	%p18, %p17, %p14;
	setp.ge.s32 	%p19, %r59, %r40;
	or.pred  	%p20, %p18, %p19;
	@%p20 bra 	$L__BB2_8;
	mul.wide.s32 	%rd18, %r5, 4;
	add.s64 	%rd19, %rd3, %rd18;
	ld.global.nc.u32 	%r64, [%rd19];
	setp.ne.s32 	%p21, %r64, -1;
	@%p21 bra 	$L__BB2_9;
$L__BB2_8:
	add.f32 	%f578, %f11, %f15;
	setp.le.f32 	%p22, %f578, %f583;
	mov.f32 	%f580, %f15;
	@%p22 bra 	$L__BB2_6;
$L__BB2_9:
	setp.gtu.f32 	%p23, %f131, %f583;
	@%p23 bra 	$L__BB2_14;
	cvt.rn.f32.s32 	%f19, %r39;
	cvt.rn.f32.s32 	%f20, %r40;
	mov.f32 	%f581, %f583;
$L__BB2_11:
	mov.f32 	%f21, %f581;
	fma.rn.f32 	%f229, %f4, %f21, %f1;
	sub.f32 	%f230, %f229, %f133;
	mul.f32 	%f231, %f134, %f230;
	mul.f32 	%f232, %f231, %f12;
	mov.f32 	%f233, 0f3F000000;
	copysign.f32 	%f234, %f232, %f233;
	add.rz.f32 	%f235, %f232, %f234;
	cvt.rzi.f32.f32 	%f236, %f235;
	cvt.rzi.s32.f32 	%r65, %f236;
	fma.rn.f32 	%f237, %f5, %f21, %f2;
	sub.f32 	%f238, %f237, %f135;
	mul.f32 	%f239, %f136, %f238;
	mul.f32 	%f240, %f239, %f19;
	copysign.f32 	%f241, %f240, %f233;
	add.rz.f32 	%f242, %f240, %f241;
	cvt.rzi.f32.f32 	%f243, %f242;
	cvt.rzi.s32.f32 	%r67, %f243;
	fma.rn.f32 	%f244, %f6, %f21, %f3;
	sub.f32 	%f245, %f244, %f137;
	mul.f32 	%f246, %f138, %f245;
	mul.f32 	%f247, %f246, %f20;
	copysign.f32 	%f248, %f247, %f233;
	add.rz.f32 	%f249, %f247, %f248;
	cvt.rzi.f32.f32 	%f250, %f249;
	cvt.rzi.s32.f32 	%r69, %f250;
	mad.lo.s32 	%r71, %r65, %r39, %r67;
	mad.lo.s32 	%r6, %r71, %r40, %r69;
	or.b32  	%r72, %r65, %r67;
	or.b32  	%r73, %r72, %r69;
	setp.lt.s32 	%p24, %r73, 0;
	setp.ge.s32 	%p25, %r65, %r38;
	setp.ge.s32 	%p26, %r67, %r39;
	or.pred  	%p27, %p25, %p26;
	or.pred  	%p28, %p27, %p24;
	setp.ge.s32 	%p29, %r69, %r40;
	or.pred  	%p30, %p28, %p29;
	@%p30 bra 	$L__BB2_13;
	mul.wide.s32 	%rd20, %r6, 4;
	add.s64 	%rd21, %rd3, %rd20;
	ld.global.nc.u32 	%r74, [%rd21];
	setp.ne.s32 	%p31, %r74, -1;
	@%p31 bra 	$L__BB2_14;
$L__BB2_13:
	sub.f32 	%f581, %f21, %f11;
	setp.ge.f32 	%p32, %f581, %f131;
	mov.f32 	%f583, %f21;
	@%p32 bra 	$L__BB2_11;
$L__BB2_14:
	sub.f32 	%f252, %f583, %f580;
	mul.f32 	%f25, %f252, 0f3C800000;
	setp.gtu.f32 	%p33, %f580, %f583;
	mov.f32 	%f645, 0f00000000;
	mov.f32 	%f646, %f645;
	mov.f32 	%f647, %f645;
	mov.f32 	%f648, %f645;
	@%p33 bra 	$L__BB2_21;
	cvt.rn.f32.s32 	%f26, %r39;
	cvt.rn.f32.s32 	%f27, %r40;
	mul.lo.s32 	%r7, %r42, 3;
	add.s32 	%r8, %r7, 1;
	setp.gt.s32 	%p34, %r42, 0;
	cvt.rmi.f32.f32 	%f253, %f576;
	cvt.rzi.s32.f32 	%r75, %f253;
	cvt.rmi.f32.f32 	%f254, %f577;
	cvt.rzi.s32.f32 	%r76, %f254;
	add.s32 	%r77, %r75, 1;
	add.s32 	%r78, %r76, 1;
	mul.lo.s32 	%r9, %r42, %r41;
	mul.lo.s32 	%r79, %r75, %r9;
	mad.lo.s32 	%r10, %r76, %r42, %r79;
	cvt.rn.f32.s32 	%f255, %r77;
	sub.f32 	%f28, %f255, %f576;
	cvt.rn.f32.s32 	%f256, %r78;
	sub.f32 	%f29, %f256, %f577;
	cvt.rn.f32.s32 	%f257, %r76;
	sub.f32 	%f30, %f577, %f257;
	cvt.rn.f32.s32 	%f258, %r75;
	sub.f32 	%f31, %f576, %f258;
	@%p34 bra 	$L__BB2_23;
	mov.f32 	%f636, 0f3F800000;
	mov.f32 	%f648, 0f00000000;
	mov.f32 	%f647, %f648;
	mov.f32 	%f646, %f648;
	mov.f32 	%f645, %f648;
$L__BB2_17:
	fma.rn.f32 	%f261, %f4, %f580, %f1;
	sub.f32 	%f262, %f261, %f133;
	mul.f32 	%f263, %f134, %f262;
	mul.f32 	%f264, %f263, %f12;
	mov.f32 	%f265, 0f3F000000;
	copysign.f32 	%f266, %f264, %f265;
	add.rz.f32 	%f267, %f264, %f266;
	cvt.rzi.f32.f32 	%f268, %f267;
	cvt.rzi.s32.f32 	%r80, %f268;
	fma.rn.f32 	%f269, %f5, %f580, %f2;
	sub.f32 	%f270, %f269, %f135;
	mul.f32 	%f271, %f136, %f270;
	mul.f32 	%f272, %f271, %f26;
	copysign.f32 	%f273, %f272, %f265;
	add.rz.f32 	%f274, %f272, %f273;
	cvt.rzi.f32.f32 	%f275, %f274;
	cvt.rzi.s32.f32 	%r82, %f275;
	fma.rn.f32 	%f276, %f6, %f580, %f3;
	sub.f32 	%f277, %f276, %f137;
	mul.f32 	%f278, %f138, %f277;
	mul.f32 	%f279, %f278, %f27;
	copysign.f32 	%f280, %f279, %f265;
	add.rz.f32 	%f281, %f279, %f280;
	cvt.rzi.f32.f32 	%f282, %f281;
	cvt.rzi.s32.f32 	%r84, %f282;
	mad.lo.s32 	%r86, %r80, %r39, %r82;
	mad.lo.s32 	%r36, %r86, %r40, %r84;
	or.b32  	%r87, %r80, %r82;
	or.b32  	%r88, %r87, %r84;
	setp.lt.s32 	%p35, %r88, 0;
	setp.ge.s32 	%p36, %r80, %r38;
	setp.ge.s32 	%p37, %r82, %r39;
	or.pred  	%p38, %p36, %p37;
	or.pred  	%p39, %p38, %p35;
	setp.ge.s32 	%p40, %r84, %r40;
	or.pred  	%p41, %p39, %p40;
	@%p41 bra 	$L__BB2_20;
	mul.wide.s32 	%rd22, %r36, 4;
	add.s64 	%rd23, %rd3, %rd22;
	ld.global.nc.u32 	%r37, [%rd23];
	setp.eq.s32 	%p42, %r37, -1;
	@%p42 bra 	$L__BB2_20;
	mad.lo.s32 	%r89, %r37, %r8, %r7;
	mul.wide.s32 	%rd24, %r89, 4;
	add.s64 	%rd25, %rd2, %rd24;
	ld.global.nc.f32 	%f283, [%rd25];
	max.f32 	%f284, %f283, 0f00000000;
	neg.f32 	%f285, %f284;
	mul.f32 	%f286, %f25, %f285;
	fma.rn.f32 	%f287, %f286, 0f3BBB989D, 0f3F000000;
	cvt.sat.f32.f32 	%f288, %f287;
	mov.f32 	%f289, 0f4B400001;
	mov.f32 	%f290, 0f437C0000;
	fma.rm.f32 	%f291, %f288, %f290, %f289;
	add.f32 	%f292, %f291, 0fCB40007F;
	neg.f32 	%f293, %f292;
	fma.rn.f32 	%f294, %f286, 0f3FB8AA3B, %f293;
	fma.rn.f32 	%f295, %f286, 0f32A57060, %f294;
	mov.b32 	%r90, %f291;
	shl.b32 	%r91, %r90, 23;
	mov.b32 	%f296, %r91;
	ex2.approx.ftz.f32 	%f297, %f295;
	mul.f32 	%f298, %f297, %f296;
	mov.f32 	%f299, 0f3F800000;
	sub.f32 	%f300, %f299, %f298;
	mul.f32 	%f301, %f636, %f300;
	fma.rn.f32 	%f645, %f301, 0f00000000, %f645;
	fma.rn.f32 	%f646, %f301, 0f00000000, %f646;
	fma.rn.f32 	%f647, %f301, 0f00000000, %f647;
	add.f32 	%f648, %f648, %f301;
	sub.f32 	%f302, %f299, %f300;
	mul.f32 	%f636, %f636, %f302;
	cvt.f64.f32 	%fd29, %f636;
	setp.lt.f64 	%p43, %fd29, 0d3F1A36E2EB1C432D;
	@%p43 bra 	$L__BB2_21;
$L__BB2_20:
	add.f32 	%f580, %f25, %f580;
	setp.le.f32 	%p44, %f580, %f583;
	@%p44 bra 	$L__BB2_17;
$L__BB2_21:
	ld.param.u64 	%rd85, [_Z39raymarhcing_fastnerf_sparse_cuda_kerneliiiiiiffffffffPKiPKfS2_S2_S2_Pfb_param_19];
	mov.f32 	%f571, 0f3F800000;
	sub.f32 	%f572, %f571, %f648;
	add.f32 	%f573, %f645, %f572;
	add.f32 	%f574, %f646, %f572;
	add.f32 	%f575, %f647, %f572;
	cvta.to.global.u64 	%rd82, %rd85;
	mul.wide.s32 	%rd83, %r2, 4;
	add.s64 	%rd84, %rd82, %rd83;
	st.global.f32 	[%rd84], %f573;
	st.global.f32 	[%rd84+4], %f574;
	st.global.f32 	[%rd84+8], %f575;
$L__BB2_22:
	ret;
$L__BB2_23:
	and.b32  	%r11, %r42, 3;
	and.b32  	%r12, %r42, 7;
	and.b32  	%r13, %r42, 2147483644;
	and.b32  	%r14, %r42, 1;
	and.b32  	%r15, %r42, 2147483640;
	neg.s32 	%r16, %r13;
	mul.wide.u32 	%rd4, %r42, 4;
	mul.wide.s32 	%rd5, %r9, 4;
	mul.wide.u32 	%rd6, %r42, 8;
	mov.f32 	%f586, 0f3F800000;
	mov.f32 	%f648, 0f00000000;
	mov.f32 	%f647, %f648;
	mov.f32 	%f646, %f648;
	mov.f32 	%f645, %f648;
$L__BB2_24:
	fma.rn.f32 	%f305, %f4, %f580, %f1;
	sub.f32 	%f306, %f305, %f133;
	mul.f32 	%f307, %f134, %f306;
	mul.f32 	%f308, %f307, %f12;
	mov.f32 	%f309, 0f3F000000;
	copysign.f32 	%f310, %f308, %f309;
	add.rz.f32 	%f311, %f308, %f310;
	cvt.rzi.f32.f32 	%f312, %f311;
	cvt.rzi.s32.f32 	%r92, %f312;
	fma.rn.f32 	%f313, %f5, %f580, %f2;
	sub.f32 	%f314, %f313, %f135;
	mul.f32 	%f315, %f136, %f314;
	mul.f32 	%f316, %f315, %f26;
	copysign.f32 	%f317, %f316, %f309;
	add.rz.f32 	%f318, %f316, %f317;
	cvt.rzi.f32.f32 	%f319, %f318;
	cvt.rzi.s32.f32 	%r94, %f319;
	fma.rn.f32 	%f320, %f6, %f580, %f3;
	sub.f32 	%f321, %f320, %f137;
	mul.f32 	%f322, %f138, %f321;
	mul.f32 	%f323, %f322, %f27;
	copysign.f32 	%f324, %f323, %f309;
	add.rz.f32 	%f325, %f323, %f324;
	cvt.rzi.f32.f32 	%f326, %f325;
	cvt.rzi.s32.f32 	%r96, %f326;
	mad.lo.s32 	%r98, %r92, %r39, %r94;
	mad.lo.s32 	%r17, %r98, %r40, %r96;
	or.b32  	%r99, %r92, %r94;
	or.b32  	%r100, %r99, %r96;
	setp.lt.s32 	%p45, %r100, 0;
	setp.ge.s32 	%p46, %r92, %r38;
	setp.ge.s32 	%p47, %r94, %r39;
	or.pred  	%p48, %p46, %p47;
	or.pred  	%p49, %p48, %p45;
	setp.ge.s32 	%p50, %r96, %r40;
	or.pred  	%p51, %p49, %p50;
	@%p51 bra 	$L__BB2_34;
	mul.wide.s32 	%rd26, %r17, 4;
	add.s64 	%rd27, %rd3, %rd26;
	ld.global.nc.u32 	%r18, [%rd27];
	setp.eq.s32 	%p52, %r18, -1;
	@%p52 bra 	$L__BB2_34;
	setp.eq.s16 	%p53, %rs1, 0;
	mad.lo.s32 	%r19, %r18, %r7, %r18;
	add.s32 	%r101, %r19, %r7;
	mul.wide.s32 	%rd28, %r101, 4;
	add.s64 	%rd29, %rd2, %rd28;
	ld.global.nc.f32 	%f327, [%rd29];
	max.f32 	%f328, %f327, 0f00000000;
	neg.f32 	%f329, %f328;
	mul.f32 	%f330, %f25, %f329;
	fma.rn.f32 	%f331, %f330, 0f3BBB989D, 0f3F000000;
	cvt.sat.f32.f32 	%f332, %f331;
	mov.f32 	%f333, 0f4B400001;
	mov.f32 	%f334, 0f437C0000;
	fma.rm.f32 	%f335, %f332, %f334, %f333;
	add.f32 	%f336, %f335, 0fCB40007F;
	neg.f32 	%f337, %f336;
	fma.rn.f32 	%f338, %f330, 0f3FB8AA3B, %f337;
	fma.rn.f32 	%f339, %f330, 0f32A57060, %f338;
	mov.b32 	%r102, %f335;
	shl.b32 	%r103, %r102, 23;
	mov.b32 	%f340, %r103;
	ex2.approx.ftz.f32 	%f341, %f339;
	mul.f32 	%f38, %f341, %f340;
	@%p53 bra 	$L__BB2_37;
	setp.lt.u32 	%p54, %r42, 4;
	mov.f32 	%f612, 0f00000000;
	mov.b32 	%r125, 0;
	mov.f32 	%f611, %f612;
	mov.f32 	%f610, %f612;
	@%p54 bra 	$L__BB2_28;
	bra.uni 	$L__BB2_35;
$L__BB2_28:
	setp.eq.s32 	%p56, %r11, 0;
	@%p56 bra 	$L__BB2_33;
	setp.eq.s32 	%p57, %r11, 1;
	@%p57 bra 	$L__BB2_31;
	add.s32 	%r105, %r10, %r125;
	mul.wide.s32 	%rd40, %r105, 4;
	add.s64 	%rd41, %rd1, %rd40;
	ld.global.nc.f32 	%f415, [%rd41];
	mul.f32 	%f416, %f28, %f415;
	add.s64 	%rd42, %rd41, %rd4;
	ld.global.nc.f32 	%f417, [%rd42];
	mul.f32 	%f418, %f28, %f417;
	mul.f32 	%f419, %f30, %f418;
	fma.rn.f32 	%f420, %f29, %f416, %f419;
	add.s64 	%rd43, %rd41, %rd5;
	ld.global.nc.f32 	%f421, [%rd43];
	mul.f32 	%f422, %f31, %f421;
	fma.rn.f32 	%f423, %f29, %f422, %f420;
	add.s64 	%rd44, %rd43, %rd4;
	ld.global.nc.f32 	%f424, [%rd44];
	mul.f32 	%f425, %f31, %f424;
	fma.rn.f32 	%f426, %f30, %f425, %f423;
	add.s32 	%r106, %r125, %r19;
	mul.wide.s32 	%rd45, %r106, 4;
	add.s64 	%rd46, %rd2, %rd45;
	ld.global.nc.f32 	%f427, [%rd46];
	fma.rn.f32 	%f428, %f426, %f427, %f610;
	add.s64 	%rd47, %rd46, %rd4;
	ld.global.nc.f32 	%f429, [%rd47];
	fma.rn.f32 	%f430, %f426, %f429, %f611;
	add.s64 	%rd48, %rd47, %rd4;
	ld.global.nc.f32 	%f431, [%rd48];
	fma.rn.f32 	%f432, %f426, %f431, %f612;
	ld.global.nc.f32 	%f433, [%rd41+4];
	mul.f32 	%f434, %f28, %f433;
	ld.global.nc.f32 	%f435, [%rd42+4];
	mul.f32 	%f436, %f28, %f435;
	mul.f32 	%f437, %f30, %f436;
	fma.rn.f32 	%f438, %f29, %f434, %f437;
	ld.global.nc.f32 	%f439, [%rd43+4];
	mul.f32 	%f440, %f31, %f439;
	fma.rn.f32 	%f441, %f29, %f440, %f438;
	ld.global.nc.f32 	%f442, [%rd44+4];
	mul.f32 	%f443, %f31, %f442;
	fma.rn.f32 	%f444, %f30, %f443, %f441;
	ld.global.nc.f32 	%f445, [%rd46+4];
	fma.rn.f32 	%f610, %f444, %f445, %f428;
	ld.global.nc.f32 	%f446, [%rd47+4];
	fma.rn.f32 	%f611, %f444, %f446, %f430;
	ld.global.nc.f32 	%f447, [%rd48+4];
	fma.rn.f32 	%f612, %f444, %f447, %f432;
	add.s32 	%r125, %r125, 2;
$L__BB2_31:
	setp.eq.s32 	%p58, %r14, 0;
	@%p58 bra 	$L__BB2_33;
	add.s32 	%r107, %r10, %r125;
	mul.wide.s32 	%rd49, %r107, 4;
	add.s64 	%rd50, %rd1, %rd49;
	ld.global.nc.f32 	%f448, [%rd50];
	mul.f32 	%f449, %f28, %f448;
	add.s64 	%rd51, %rd50, %rd4;
	ld.global.nc.f32 	%f450, [%rd51];
	mul.f32 	%f451, %f28, %f450;
	mul.f32 	%f452, %f30, %f451;
	fma.rn.f32 	%f453, %f29, %f449, %f452;
	add.s64 	%rd52, %rd50, %rd5;
	ld.global.nc.f32 	%f454, [%rd52];
	mul.f32 	%f455, %f31, %f454;
	fma.rn.f32 	%f456, %f29, %f455, %f453;
	add.s64 	%rd53, %rd52, %rd4;
	ld.global.nc.f32 	%f457, [%rd53];
	mul.f32 	%f458, %f31, %f457;
	fma.rn.f32 	%f459, %f30, %f458, %f456;
	add.s32 	%r108, %r125, %r19;
	mul.wide.s32 	%rd54, %r108, 4;
	add.s64 	%rd55, %rd2, %rd54;
	ld.global.nc.f32 	%f460, [%rd55];
	fma.rn.f32 	%f610, %f459, %f460, %f610;
	add.s64 	%rd56, %rd55, %rd4;
	ld.global.nc.f32 	%f461, [%rd56];
	fma.rn.f32 	%f611, %f459, %f461, %f611;
	add.s64 	%rd57, %rd56, %rd4;
	ld.global.nc.f32 	%f462, [%rd57];
	fma.rn.f32 	%f612, %f459, %f462, %f612;
$L__BB2_33:
	mov.f32 	%f561, 0f3F800000;
	sub.f32 	%f562, %f561, %f38;
	mul.f32 	%f563, %f586, %f562;
	max.f32 	%f564, %f610, 0f00000000;
	min.f32 	%f565, %f564, 0f3F800000;
	fma.rn.f32 	%f645, %f563, %f565, %f645;
	max.f32 	%f566, %f611, 0f00000000;
	min.f32 	%f567, %f566, 0f3F800000;
	fma.rn.f32 	%f646, %f563, %f567, %f646;
	max.f32 	%f568, %f612, 0f00000000;
	min.f32 	%f569, %f568, 0f3F800000;
	fma.rn.f32 	%f647, %f563, %f569, %f647;
	add.f32 	%f648, %f648, %f563;
	sub.f32 	%f570, %f561, %f562;
	mul.f32 	%f586, %f586, %f570;
	cvt.f64.f32 	%fd30, %f586;
	setp.lt.f64 	%p66, %fd30, 0d3F1A36E2EB1C432D;
	@%p66 bra 	$L__BB2_21;
$L__BB2_34:
	add.f32 	%f580, %f25, %f580;
	setp.gtu.f32 	%p67, %f580, %f583;
	@%p67 bra 	$L__BB2_21;
	bra.uni 	$L__BB2_24;
$L__BB2_35:
	mov.f32 	%f612, 0f00000000;
	mov.u32 	%r121, %r19;
	mov.u32 	%r122, %r10;
	mov.u32 	%r123, %r16;
$L__BB2_36:
	.pragma "nounroll";
	mul.wide.s32 	%rd30, %r122, 4;
	add.s64 	%rd31, %rd1, %rd30;
	add.s64 	%rd32, %rd31, %rd4;
	add.s64 	%rd33, %rd31, 8;
	mul.wide.s32 	%rd34, %r121, 4;
	add.s64 	%rd35, %rd2, %rd34;
	ld.global.nc.f32 	%f345, [%rd31];
	mul.f32 	%f346, %f28, %f345;
	ld.global.nc.f32 	%f347, [%rd32];
	mul.f32 	%f348, %f28, %f347;
	mul.f32 	%f349, %f30, %f348;
	fma.rn.f32 	%f350, %f29, %f346, %f349;
	add.s64 	%rd36, %rd33, %rd5;
	ld.global.nc.f32 	%f351, [%rd36+-8];
	mul.f32 	%f352, %f31, %f351;
	fma.rn.f32 	%f353, %f29, %f352, %f350;
	add.s64 	%rd37, %rd32, %rd5;
	ld.global.nc.f32 	%f354, [%rd37];
	mul.f32 	%f355, %f31, %f354;
	fma.rn.f32 	%f356, %f30, %f355, %f353;
	ld.global.nc.f32 	%f357, [%rd35];
	fma.rn.f32 	%f358, %f356, %f357, %f610;
	add.s64 	%rd38, %rd35, %rd4;
	ld.global.nc.f32 	%f359, [%rd38];
	fma.rn.f32 	%f360, %f356, %f359, %f611;
	add.s64 	%rd39, %rd35, %rd6;
	ld.global.nc.f32 	%f361, [%rd39];
	fma.rn.f32 	%f362, %f356, %f361, %f612;
	ld.global.nc.f32 	%f363, [%rd31+4];
	mul.f32 	%f364, %f28, %f363;
	ld.global.nc.f32 	%f365, [%rd32+4];
	mul.f32 	%f366, %f28, %f365;
	mul.f32 	%f367, %f30, %f366;
	fma.rn.f32 	%f368, %f29, %f364, %f367;
	ld.global.nc.f32 	%f369, [%rd36+-4];
	mul.f32 	%f370, %f31, %f369;
	fma.rn.f32 	%f371, %f29, %f370, %f368;
	ld.global.nc.f32 	%f372, [%rd37+4];
	mul.f32 	%f373, %f31, %f372;
	fma.rn.f32 	%f374, %f30, %f373, %f371;
	ld.global.nc.f32 	%f375, [%rd35+4];
	fma.rn.f32 	%f376, %f374, %f375, %f358;
	ld.global.nc.f32 	%f377, [%rd38+4];
	fma.rn.f32 	%f378, %f374, %f377, %f360;
	ld.global.nc.f32 	%f379, [%rd39+4];
	fma.rn.f32 	%f380, %f374, %f379, %f362;
	ld.global.nc.f32 	%f381, [%rd31+8];
	mul.f32 	%f382, %f28, %f381;
	ld.global.nc.f32 	%f383, [%rd32+8];
	mul.f32 	%f384, %f28, %f383;
	mul.f32 	%f385, %f30, %f384;
	fma.rn.f32 	%f386, %f29, %f382, %f385;
	ld.global.nc.f32 	%f387, [%rd36];
	mul.f32 	%f388, %f31, %f387;
	fma.rn.f32 	%f389, %f29, %f388, %f386;
	ld.global.nc.f32 	%f390, [%rd37+8];
	mul.f32 	%f391, %f31, %f390;
	fma.rn.f32 	%f392, %f30, %f391, %f389;
	ld.global.nc.f32 	%f393, [%rd35+8];
	fma.rn.f32 	%f394, %f392, %f393, %f376;
	ld.global.nc.f32 	%f395, [%rd38+8];
	fma.rn.f32 	%f396, %f392, %f395, %f378;
	ld.global.nc.f32 	%f397, [%rd39+8];
	fma.rn.f32 	%f398, %f392, %f397, %f380;
	ld.global.nc.f32 	%f399, [%rd31+12];
	mul.f32 	%f400, %f28, %f399;
	ld.global.nc.f32 	%f401, [%rd32+12];
	mul.f32 	%f402, %f28, %f401;
	mul.f32 	%f403, %f30, %f402;
	fma.rn.f32 	%f404, %f29, %f400, %f403;
	ld.global.nc.f32 	%f405, [%rd36+4];
	mul.f32 	%f406, %f31, %f405;
	fma.rn.f32 	%f407, %f29, %f406, %f404;
	ld.global.nc.f32 	%f408, [%rd37+12];
	mul.f32 	%f409, %f31, %f408;
	fma.rn.f32 	%f410, %f30, %f409, %f407;
	ld.global.nc.f32 	%f411, [%rd35+12];
	fma.rn.f32 	%f610, %f410, %f411, %f394;
	ld.global.nc.f32 	%f412, [%rd38+12];
	fma.rn.f32 	%f611, %f410, %f412, %f396;
	ld.global.nc.f32 	%f413, [%rd39+12];
	fma.rn.f32 	%f612, %f410, %f413, %f398;
	add.s32 	%r123, %r123, 4;
	add.s32 	%r122, %r122, 4;
	add.s32 	%r121, %r121, 4;
	setp.eq.s32 	%p55, %r123, 0;
	mov.u32 	%r125, %r13;
	@%p55 bra 	$L__BB2_28;
	bra.uni 	$L__BB2_36;
$L__BB2_37:
	setp.lt.u32 	%p59, %r42, 8;
	mov.f32 	%f612, 0f00000000;
	mov.b32 	%r128, 0;
	mov.f32 	%f611, %f612;
	mov.f32 	%f610, %f612;
	@%p59 bra 	$L__BB2_40;
	mov.f32 	%f612, 0f00000000;
	mov.b32 	%r126, 0;
$L__BB2_39:
	.pragma "nounroll";
	add.s32 	%r111, %r126, %r120;
	mul.wide.s32 	%rd58, %r111, 4;
	add.s64 	%rd59, %rd1, %rd58;
	ld.global.nc.f32 	%f466, [%rd59];
	add.s32 	%r112, %r126, %r19;
	mul.wide.s32 	%rd60, %r112, 4;
	add.s64 	%rd61, %rd2, %rd60;
	ld.global.nc.f32 	%f467, [%rd61];
	fma.rn.f32 	%f468, %f466, %f467, %f610;
	add.s64 	%rd62, %rd61, %rd4;
	ld.global.nc.f32 	%f469, [%rd62];
	fma.rn.f32 	%f470, %f466, %f469, %f611;
	add.s64 	%rd63, %rd62, %rd4;
	ld.global.nc.f32 	%f471, [%rd63];
	fma.rn.f32 	%f472, %f466, %f471, %f612;
	ld.global.nc.f32 	%f473, [%rd59+4];
	ld.global.nc.f32 	%f474, [%rd61+4];
	fma.rn.f32 	%f475, %f473, %f474, %f468;
	ld.global.nc.f32 	%f476, [%rd62+4];
	fma.rn.f32 	%f477, %f473, %f476, %f470;
	ld.global.nc.f32 	%f478, [%rd63+4];
	fma.rn.f32 	%f479, %f473, %f478, %f472;
	ld.global.nc.f32 	%f480, [%rd59+8];
	ld.global.nc.f32 	%f481, [%rd61+8];
	fma.rn.f32 	%f482, %f480, %f481, %f475;
	ld.global.nc.f32 	%f483, [%rd62+8];
	fma.rn.f32 	%f484, %f480, %f483, %f477;
	ld.global.nc.f32 	%f485, [%rd63+8];
	fma.rn.f32 	%f486, %f480, %f485, %f479;
	ld.global.nc.f32 	%f487, [%rd59+12];
	ld.global.nc.f32 	%f488, [%rd61+12];
	fma.rn.f32 	%f489, %f487, %f488, %f482;
	ld.global.nc.f32 	%f490, [%rd62+12];
	fma.rn.f32 	%f491, %f487, %f490, %f484;
	ld.global.nc.f32 	%f492, [%rd63+12];
	fma.rn.f32 	%f493, %f487, %f492, %f486;
	ld.global.nc.f32 	%f494, [%rd59+16];
	ld.global.nc.f32 	%f495, [%rd61+16];
	fma.rn.f32 	%f496, %f494, %f495, %f489;
	ld.global.nc.f32 	%f497, [%rd62+16];
	fma.rn.f32 	%f498, %f494, %f497, %f491;
	ld.global.nc.f32 	%f499, [%rd63+16];
	fma.rn.f32 	%f500, %f494, %f499, %f493;
	ld.global.nc.f32 	%f501, [%rd59+20];
	ld.global.nc.f32 	%f502, [%rd61+20];
	fma.rn.f32 	%f503, %f501, %f502, %f496;
	ld.global.nc.f32 	%f504, [%rd62+20];
	fma.rn.f32 	%f505, %f501, %f504, %f498;
	ld.global.nc.f32 	%f506, [%rd63+20];
	fma.rn.f32 	%f507, %f501, %f506, %f500;
	ld.global.nc.f32 	%f508, [%rd59+24];
	ld.global.nc.f32 	%f509, [%rd61+24];
	fma.rn.f32 	%f510, %f508, %f509, %f503;
	ld.global.nc.f32 	%f511, [%rd62+24];
	fma.rn.f32 	%f512, %f508, %f511, %f505;
	ld.global.nc.f32 	%f513, [%rd63+24];
	fma.rn.f32 	%f514, %f508, %f513, %f507;
	ld.global.nc.f32 	%f515, [%rd59+28];
	ld.global.nc.f32 	%f516, [%rd61+28];
	fma.rn.f32 	%f610, %f515, %f516, %f510;
	ld.global.nc.f32 	%f517, [%rd62+28];
	fma.rn.f32 	%f611, %f515, %f517, %f512;
	ld.global.nc.f32 	%f518, [%rd63+28];
	fma.rn.f32 	%f612, %f515, %f518, %f514;
	add.s32 	%r126, %r126, 8;
	setp.ne.s32 	%p60, %r126, %r15;
	mov.u32 	%r128, %r15;
	@%p60 bra 	$L__BB2_39;
$L__BB2_40:
	setp.eq.s32 	%p61, %r12, 0;
	@%p61 bra 	$L__BB2_33;
	add.s32 	%r113, %r12, -1;
	setp.lt.u32 	%p62, %r113, 3;
	@%p62 bra 	$L__BB2_43;
	add.s32 	%r114, %r128, %r120;
	mul.wide.s32 	%rd64, %r114, 4;
	add.s64 	%rd65, %rd1, %rd64;
	ld.global.nc.f32 	%f520, [%rd65];
	add.s32 	%r115, %r128, %r19;
	mul.wide.s32 	%rd66, %r115, 4;
	add.s64 	%rd67, %rd2, %rd66;
	ld.global.nc.f32 	%f521, [%rd67];
	fma.rn.f32 	%f522, %f520, %f521, %f610;
	add.s64 	%rd68, %rd67, %rd4;
	ld.global.nc.f32 	%f523, [%rd68];
	fma.rn.f32 	%f524, %f520, %f523, %f611;
	add.s64 	%rd69, %rd68, %rd4;
	ld.global.nc.f32 	%f525, [%rd69];
	fma.rn.f32 	%f526, %f520, %f525, %f612;
	ld.global.nc.f32 	%f527, [%rd65+4];
	ld.global.nc.f32 	%f528, [%rd67+4];
	fma.rn.f32 	%f529, %f527, %f528, %f522;
	ld.global.nc.f32 	%f530, [%rd68+4];
	fma.rn.f32 	%f531, %f527, %f530, %f524;
	ld.global.nc.f32 	%f532, [%rd69+4];
	fma.rn.f32 	%f533, %f527, %f532, %f526;
	ld.global.nc.f32 	%f534, [%rd65+8];
	ld.global.nc.f32 	%f535, [%rd67+8];
	fma.rn.f32 	%f536, %f534, %f535, %f529;
	ld.global.nc.f32 	%f537, [%rd68+8];
	fma.rn.f32 	%f538, %f534, %f537, %f531;
	ld.global.nc.f32 	%f539, [%rd69+8];
	fma.rn.f32 	%f540, %f534, %f539, %f533;
	ld.global.nc.f32 	%f541, [%rd65+12];
	ld.global.nc.f32 	%f542, [%rd67+12];
	fma.rn.f32 	%f610, %f541, %f542, %f536;
	ld.global.nc.f32 	%f543, [%rd68+12];
	fma.rn.f32 	%f611, %f541, %f543, %f538;
	ld.global.nc.f32 	%f544, [%rd69+12];
	fma.rn.f32 	%f612, %f541, %f544, %f540;
	add.s32 	%r128, %r128, 4;
$L__BB2_43:
	setp.eq.s32 	%p63, %r11, 0;
	@%p63 bra 	$L__BB2_33;
	setp.eq.s32 	%p64, %r11, 1;
	@%p64 bra 	$L__BB2_46;
	add.s32 	%r116, %r128, %r120;
	mul.wide.s32 	%rd70, %r116, 4;
	add.s64 	%rd71, %rd1, %rd70;
	ld.global.nc.f32 	%f546, [%rd71];
	add.s32 	%r117, %r128, %r19;
	mul.wide.s32 	%rd72, %r117, 4;
	add.s64 	%rd73, %rd2, %rd72;
	ld.global.nc.f32 	%f547, [%rd73];
	fma.rn.f32 	%f548, %f546, %f547, %f610;
	add.s64 	%rd74, %rd73, %rd4;
	ld.global.nc.f32 	%f549, [%rd74];
	fma.rn.f32 	%f550, %f546, %f549, %f611;
	add.s64 	%rd75, %rd74, %rd4;
	ld.global.nc.f32 	%f551, [%rd75];
	fma.rn.f32 	%f552, %f546, %f551, %f612;
	ld.global.nc.f32 	%f553, [%rd71+4];
	ld.global.nc.f32 	%f554, [%rd73+4];
	fma.rn.f32 	%f610, %f553, %f554, %f548;
	ld.global.nc.f32 	%f555, [%rd74+4];
	fma.rn.f32 	%f611, %f553, %f555, %f550;
	ld.global.nc.f32 	%f556, [%rd75+4];
	fma.rn.f32 	%f612, %f553, %f556, %f552;
	add.s32 	%r128, %r128, 2;
$L__BB2_46:
	setp.eq.s32 	%p65, %r14, 0;
	@%p65 bra 	$L__BB2_33;
	add.s32 	%r118, %r128, %r120;
	mul.wide.s32 	%rd76, %r118, 4;
	add.s64 	%rd77, %rd1, %rd76;
	ld.global.nc.f32 	%f557, [%rd77];
	add.s32 	%r119, %r128, %r19;
	mul.wide.s32 	%rd78, %r119, 4;
	add.s64 	%rd79, %rd2, %rd78;
	ld.global.nc.f32 	%f558, [%rd79];
	fma.rn.f32 	%f610, %f557, %f558, %f610;
	add.s64 	%rd80, %rd79, %rd4;
	ld.global.nc.f32 	%f559, [%rd80];
	fma.rn.f32 	%f611, %f557, %f559, %f611;
	add.s64 	%rd81, %rd80, %rd4;
	ld.global.nc.f32 	%f560, [%rd81];
	fma.rn.f32 	%f612, %f557, %f560, %f612;
	bra.uni 	$L__BB2_33;

}


// ===== COMPILED SASS (sm_100) =====

	.target	sm_100

	.elftype	@"ET_EXEC"


//--------------------- .note.nv.tkinfo           --------------------------
	.section	.note.nv.tkinfo,"",@"SHT_NOTE"
	.sectionflags	@"SHF_NOTE_NV_TKINFO"
	.tkinfo
        /*0018*/ 	.word	0x00000002
        /*0030*/ 	.string	""
        /*0030*/ 	.string	"ptxas"
        /*0030*/ 	.string	"Cuda compilation tools, release 13.0, V13.0.88"
        /*0030*/ 	.string	"Build cuda_13.0.r13.0/compiler.36424714_0"
        /*0030*/ 	.string	"-arch sm_100 -m 64 "



//--------------------- .note.nv.cuinfo           --------------------------
	.section	.note.nv.cuinfo,"",@"SHT_NOTE"
	.sectionflags	@"SHF_NOTE_NV_CUINFO"
        /*0018*/ 	.short	0x0002
        /*001a*/ 	.short	0x0064
        /*001c*/ 	.short	0x0082
	.zero		2


//--------------------- .nv.info                  --------------------------
	.section	.nv.info,"",@"SHT_CUDA_INFO"
	.align	4


	//----- nvinfo : EIATTR_REGCOUNT
	.align		4
        /*0000*/ 	.byte	0x04, 0x2f
        /*0002*/ 	.short	(.L_1 - .L_0)
	.align		4
.L_0:
        /*0004*/ 	.word	index@(_Z23raymarhcing_cuda_kerneliiiiffffffffPKfS0_S0_Pf)
        /*0008*/ 	.word	0x0000001f


	//----- nvinfo : EIATTR_FRAME_SIZE
	.align		4
.L_1:
        /*000c*/ 	.byte	0x04, 0x11
        /*000e*/ 	.short	(.L_3 - .L_2)
	.align		4
.L_2:
        /*0010*/ 	.word	index@(_Z23raymarhcing_cuda_kerneliiiiffffffffPKfS0_S0_Pf)
        /*0014*/ 	.word	0x00000000


	//----- nvinfo : EIATTR_REGCOUNT
	.align		4
.L_3:
        /*0018*/ 	.byte	0x04, 0x2f
        /*001a*/ 	.short	(.L_5 - .L_4)
	.align		4
.L_4:
        /*001c*/ 	.word	index@(_Z32raymarhcing_fastnerf_cuda_kerneliiiiiffffffffPKfS0_S0_Pf)
        /*0020*/ 	.word	0x00000030


	//----- nvinfo : EIATTR_FRAME_SIZE
	.align		4
.L_5:
        /*0024*/ 	.byte	0x04, 0x11
        /*0026*/ 	.short	(.L_7 - .L_6)
	.align		4
.L_6:
        /*0028*/ 	.word	index@(_Z32raymarhcing_fastnerf_cuda_kerneliiiiiffffffffPKfS0_S0_Pf)
        /*002c*/ 	.word	0x00000000


	//----- nvinfo : EIATTR_REGCOUNT
	.align		4
.L_7:
        /*0030*/ 	.byte	0x04, 0x2f
        /*0032*/ 	.short	(.L_9 - .L_8)
	.align		4
.L_8:
        /*0034*/ 	.word	index@(_Z39raymarhcing_fastnerf_sparse_cuda_kerneliiiiiiffffffffPKiPKfS2_S2_S2_Pfb)
        /*0038*/ 	.word	0x00000038


	//----- nvinfo : EIATTR_FRAME_SIZE
	.align		4
.L_9:
        /*003c*/ 	.byte	0x04, 0x11
        /*003e*/ 	.short	(.L_11 - .L_10)
	.align		4
.L_10:
        /*0040*/ 	.word	index@($__internal_2_$__cuda_sm3x_div_rn_noftz_f32_slowpath)
        /*0044*/ 	.word	0x00000000


	//----- nvinfo : EIATTR_FRAME_SIZE
	.align		4
.L_11:
        /*0048*/ 	.byte	0x04, 0x11
        /*004a*/ 	.short	(.L_13 - .L_12)
	.align		4
.L_12:
        /*004c*/ 	.word	index@($__internal_1_$__cuda_sm20_sqrt_rn_f32_slowpath)
        /*0050*/ 	.word	0x00000000


	//----- nvinfo : EIATTR_FRAME_SIZE
	.align		4
.L_13:
        /*0054*/ 	.byte	0x04, 0x11
        /*0056*/ 	.short	(.L_15 - .L_14)
	.align		4
.L_14:
        /*0058*/ 	.word	index@($__internal_0_$__cuda_sm20_div_rn_f64_full)
        /*005c*/ 	.word	0x00000000


	//----- nvinfo : EIATTR_FRAME_SIZE
	.align		4
.L_15:
        /*0060*/ 	.byte	0x04, 0x11
        /*0062*/ 	.short	(.L_17 - .L_16)
	.align		4
.L_16:
        /*0064*/ 	.word	index@(_Z39raymarhcing_fastnerf_sparse_cuda_kerneliiiiiiffffffffPKiPKfS2_S2_S2_Pfb)
        /*0068*/ 	.word	0x00000000


	//----- nvinfo : EIATTR_MIN_STACK_SIZE
	.align		4
.L_17:
        /*006c*/ 	.byte	0x04, 0x12
        /*006e*/ 	.short	(.L_19 - .L_18)
	.align		4
.L_18:
        /*0070*/ 	.word	index@(_Z39raymarhcing_fastnerf_sparse_cuda_kerneliiiiiiffffffffPKiPKfS2_S2_S2_Pfb)
        /*0074*/ 	.word	0x00000000


	//----- nvinfo : EIATTR_MIN_STACK_SIZE
	.align		4
.L_19:
        /*0078*/ 	.byte	0x04, 0x12
        /*007a*/ 	.short	(.L_21 - .L_20)
	.align		4
.L_20:
        /*007c*/ 	.word	index@(_Z32raymarhcing_fastnerf_cuda_kerneliiiiiffffffffPKfS0_S0_Pf)
        /*0080*/ 	.word	0x00000000


	//----- nvinfo : EIATTR_MIN_STACK_SIZE
	.align		4
.L_21:
        /*0084*/ 	.byte	0x04, 0x12
        /*0086*/ 	.short	(.L_23 - .L_22)
	.align		4
.L_22:
        /*0088*/ 	.word	index@(_Z23raymarhcing_cuda_kerneliiiiffffffffPKfS0_S0_Pf)
        /*008c*/ 	.word	0x00000000
.L_23:


//--------------------- .nv.compat                --------------------------
	.section	.nv.compat,"",@"SHT_CUDA_COMPAT_INFO"
	.align	4
        /*0000*/ 	.byte	0x02, 0x09, 0x00, 0x00, 0x02, 0x02, 0x01, 0x00, 0x02, 0x05, 0x05, 0x00, 0x03, 0x07, 0x01, 0x01
        /*0010*/ 	.byte	0x02, 0x03, 0x00, 0x00, 0x02, 0x06, 0x01, 0x00, 0x04, 0x0b, 0x08, 0x00, 0x01, 0x00, 0x00, 0x00
        /*0020*/ 	.byte	0x00, 0x00, 0x00, 0x00


//--------------------- .nv.info._Z39raymarhcing_fastnerf_sparse_cuda_kerneliiiiiiffffffffPKiPKfS2_S2_S2_Pfb --------------------------
	.section	.nv.info._Z39raymarhcing_fastnerf_sparse_cuda_kerneliiiiiiffffffffPKiPKfS2_S2_S2_Pfb,"",@"SHT_CUDA_INFO"
	.sectionflags	@""
	.align	4


	//----- nvinfo : EIATTR_CUDA_API_VERSION
	.align		4
        /*0000*/ 	.byte	0x04, 0x37
        /*0002*/ 	.short	(.L_25 - .L_24)
.L_24:
        /*0004*/ 	.word	0x00000082


	//----- nvinfo : EIATTR_KPARAM_INFO
	.align		4
.L_25:
        /*0008*/ 	.byte	0x04, 0x17
        /*000a*/ 	.short	(.L_27 - .L_26)
.L_26:
        /*000c*/ 	.word	0x00000000
        /*0010*/ 	.short	0x0014
        /*0012*/ 	.short	0x0068
        /*0014*/ 	.byte	0x00, 0xf0, 0x05, 0x00


	//----- nvinfo : EIATTR_KPARAM_INFO
	.align		4
.L_27:
        /*0018*/ 	.byte	0x04, 0x17
        /*001a*/ 	.short	(.L_29 - .L_28)
.L_28:
        /*001c*/ 	.word	0x00000000
        /*0020*/ 	.short	0x0013
        /*0022*/ 	.short	0x0060
        /*0024*/ 	.byte	0x00, 0xf5, 0x21, 0x00


	//----- nvinfo : EIATTR_KPARAM_INFO
	.align		4
.L_29:
        /*0028*/ 	.byte	0x04, 0x17
        /*002a*/ 	.short	(.L_31 - .L_30)
.L_30:
        /*002c*/ 	.word	0x00000000
        /*0030*/ 	.short	0x0012
        /*0032*/ 	.short	0x0058
        /*0034*/ 	.byte	0x00, 0xf5, 0x21, 0x00


	//----- nvinfo : EIATTR_KPARAM_INFO
	.align		4
.L_31:
        /*0038*/ 	.byte	0x04, 0x17
        /*003a*/ 	.short	(.L_33 - .L_32)
.L_32:
        /*003c*/ 	.word	0x00000000
        /*0040*/ 	.short	0x0011
        /*0042*/ 	.short	0x0050
        /*0044*/ 	.byte	0x00, 0xf5, 0x21, 0x00


	//----- nvinfo : EIATTR_KPARAM_INFO
	.align		4
.L_33:
        /*0048*/ 	.byte	0x04, 0x17
        /*004a*/ 	.short	(.L_35 - .L_34)
.L_34:
        /*004c*/ 	.word	0x00000000
        /*0050*/ 	.short	0x0010
        /*0052*/ 	.short	0x0048
        /*0054*/ 	.byte	0x00, 0xf5, 0x21, 0x00


	//----- nvinfo : EIATTR_KPARAM_INFO
	.align		4
.L_35:
        /*0058*/ 	.byte	0x04, 0x17
        /*005a*/ 	.short	(.L_37 - .L_36)
.L_36:
        /*005c*/ 	.word	0x00000000
        /*0060*/ 	.short	0x000f
        /*0062*/ 	.short	0x0040
        /*0064*/ 	.byte	0x00, 0xf5, 0x21, 0x00


	//----- nvinfo : EIATTR_KPARAM_INFO
	.align		4
.L_37:
        /*0068*/ 	.byte	0x04, 0x17
        /*006a*/ 	.short	(.L_39 - .L_38)
.L_38:
        /*006c*/ 	.word	0x00000000
        /*0070*/ 	.short	0x000e
        /*0072*/ 	.short	0x0038
        /*0074*/ 	.byte	0x00, 0xf5, 0x21, 0x00


	//----- nvinfo : EIATTR_KPARAM_INFO
	.align		4
.L_39:
        /*0078*/ 	.byte	0x04, 0x17
        /*007a*/ 	.short	(.L_41 - .L_40)
.L_40:
        /*007c*/ 	.word	0x00000000
        /*0080*/ 	.short	0x000d
        /*0082*/ 	.short	0x0034
        /*0084*/ 	.byte	0x00, 0xf0, 0x11, 0x00


	//----- nvinfo : EIATTR_KPARAM_INFO
	.align		4
.L_41:
        /*0088*/ 	.byte	0x04, 0x17
        /*008a*/ 	.short	(.L_43 - .L_42)
.L_42:
        /*008c*/ 	.word	0x00000000
        /*0090*/ 	.short	0x000c
        /*0092*/ 	.short	0x0030
        /*0094*/ 	.byte	0x00, 0xf0, 0x11, 0x00


	//----- nvinfo : EIATTR_KPARAM_INFO
	.align		4
.L_43:
        /*0098*/ 	.byte	0x04, 0x17
        /*009a*/ 	.short	(.L_45 - .L_44)
.L_44:
        /*009c*/ 	.word	0x00000000
        /*00a0*/ 	.short	0x000b
        /*00a2*/ 	.short	0x002c
        /*00a4*/ 	.byte	0x00, 0xf0, 0x11, 0x00


	//----- nvinfo : EIATTR_KPARAM_INFO
	.align		4
.L_45:
        /*00a8*/ 	.byte	0x04, 0x17
        /*00aa*/ 	.short	(.L_47 - .L_46)
.L_46:
        /*00ac*/ 	.word	0x00000000
        /*00b0*/ 	.short	0x000a
        /*00b2*/ 	.short	0x0028
        /*00b4*/ 	.byte	0x00, 0xf0, 0x11, 0x00


	//----- nvinfo : EIATTR_KPARAM_INFO
	.align		4
.L_47:
        /*00b8*/ 	.byte	0x04, 0x17
        /*00ba*/ 	.short	(.L_49 - .L_48)
.L_48:
        /*00bc*/ 	.word	0x00000000
        /*00c0*/ 	.short	0x0009
        /*00c2*/ 	.short	0x0024
        /*00c4*/ 	.byte	0x00, 0xf0, 0x11, 0x00


	//----- nvinfo : EIATTR_KPARAM_INFO
	.align		4
.L_49:
        /*00c8*/ 	.byte	0x04, 0x17
        /*00ca*/ 	.short	(.L_51 - .L_50)
.L_50:
        /*00cc*/ 	.word	0x00000000
        /*00d0*/ 	.short	0x0008
        /*00d2*/ 	.short	0x0020
        /*00d4*/ 	.byte	0x00, 0xf0, 0x11, 0x00


	//----- nvinfo : EIATTR_KPARAM_INFO
	.align		4
.L_51:
        /*00d8*/ 	.byte	0x04, 0x17
        /*00da*/ 	.short	(.L_53 - .L_52)
.L_52:
        /*00dc*/ 	.word	0x00000000
        /*00e0*/ 	.short	0x0007
        /*00e2*/ 	.short	0x001c
        /*00e4*/ 	.byte	0x00, 0xf0, 0x11, 0x00


	//----- nvinfo : EIATTR_KPARAM_INFO
	.align		4
.L_53:
        /*00e8*/ 	.byte	0x04, 0x17
        /*00ea*/ 	.short	(.L_55 - .L_54)
.L_54:
        /*00ec*/ 	.word	0x00000000
        /*00f0*/ 	.short	0x0006
        /*00f2*/ 	.short	0x0018
        /*00f4*/ 	.byte	0x00, 0xf0, 0x11, 0x00


	//----- nvinfo : EIATTR_KPARAM_INFO
	.align		4
.L_55:
        /*00f8*/ 	.byte	0x04, 0x17
        /*00fa*/ 	.short	(.L_57 - .L_56)
.L_56:
        /*00fc*/ 	.word	0x00000000
        /*0100*/ 	.short	0x0005
        /*0102*/ 	.short	0x0014
        /*0104*/ 	.byte	0x00, 0xf0, 0x11, 0x00


	//----- nvinfo : EIATTR_KPARAM_INFO
	.align		4
.L_57:
        /*0108*/ 	.byte	0x04, 0x17
        /*010a*/ 	.short	(.L_59 - .L_58)
.L_58:
        /*010c*/ 	.word	0x00000000
        /*0110*/ 	.short	0x0004
        /*0112*/ 	.short	0x0010
        /*0114*/ 	.byte	0x00, 0xf0, 0x11, 0x00


	//----- nvinfo : EIATTR_KPARAM_INFO
	.align		4
.L_59:
        /*0118*/ 	.byte	0x04, 0x17
        /*011a*/ 	.short	(.L_61 - .L_60)
.L_60:
        /*011c*/ 	.word	0x00000000
        /*0120*/ 	.short	0x0003
        /*0122*/ 	.short	0x000c
        /*0124*/ 	.byte	0x00, 0xf0, 0x11, 0x00


	//----- nvinfo : EIATTR_KPARAM_INFO
	.align		4
.L_61:
        /*0128*/ 	.byte	0x04, 0x17
        /*012a*/ 	.short	(.L_63 - .L_62)
.L_62:
        /*012c*/ 	.word	0x00000000
        /*0130*/ 	.short	0x0002
        /*0132*/ 	.short	0x0008
        /*0134*/ 	.byte	0x00, 0xf0, 0x11, 0x00


	//----- nvinfo : EIATTR_KPARAM_INFO
	.align		4
.L_63:
        /*0138*/ 	.byte	0x04, 0x17
        /*013a*/ 	.short	(.L_65 - .L_64)
.L_64:
        /*013c*/ 	.word	0x00000000
        /*0140*/ 	.short	0x0001
        /*0142*/ 	.short	0x0004
        /*0144*/ 	.byte	0x00, 0xf0, 0x11, 0x00


	//----- nvinfo : EIATTR_KPARAM_INFO
	.align		4
.L_65:
        /*0148*/ 	.byte	0x04, 0x17
        /*014a*/ 	.short	(.L_67 - .L_66)
.L_66:
        /*014c*/ 	.word	0x00000000
        /*0150*/ 	.short	0x0000
        /*0152*/ 	.short	0x0000
        /*0154*/ 	.byte	0x00, 0xf0, 0x11, 0x00


	//----- nvinfo : EIATTR_SPARSE_MMA_MASK
	.align		4
.L_67:
        /*0158*/ 	.byte	0x03, 0x50
        /*015a*/ 	.short	0x0000


	//----- nvinfo : EIATTR_MAXREG_COUNT
	.align		4
        /*015c*/ 	.byte	0x03, 0x1b
        /*015e*/ 	.short	0x00ff


	//----- nvinfo : EIATTR_MERCURY_ISA_VERSION
	.align		4
        /*0160*/ 	.byte	0x03, 0x5f
        /*0162*/ 	.short	0x0101


	//----- nvinfo : EIATTR_VRC_CTA_INIT_COUNT
	.align		4
        /*0164*/ 	.byte	0x02, 0x4a
	.zero		1
	.zero		1


	//----- nvinfo : EIATTR_EXIT_INSTR_OFFSETS
	.align		4
        /*0168*/ 	.byte	0x04, 0x1c
        /*016a*/ 	.short	(.L_69 - .L_68)


	//   ....[0]....
.L_68:
        /*016c*/ 	.word	0x00000070


	//   ....[1]....
        /*0170*/ 	.word	0x00003930


	//----- nvinfo : EIATTR_INDIRECT_BRANCH_TARGETS
	.align		4
.L_69:
        /*0174*/ 	.byte	0x04, 0x34
        /*0176*/ 	.short	(.L_71 - .L_70)


	//   ....[0]....
.L_70:
        /*0178*/ 	.word	.L_x_81@srel
        /*017c*/ 	.short	0x0
        /*017e*/ 	.short	0x0
        /*0180*/ 	.word	0x3
        /*0184*/ 	.word	.L_x_37@srel
        /*0188*/ 	.word	.L_x_83@srel
        /*018c*/ 	.word	.L_x_84@srel


	//----- nvinfo : EIATTR_CRS_STACK_SIZE
	.align		4
.L_71:
        /*0190*/ 	.byte	0x04, 0x1e
        /*0192*/ 	.short	(.L_73 - .L_72)
.L_72:
        /*0194*/ 	.word	0x00000000


	//----- nvinfo : EIATTR_CBANK_PARAM_SIZE
	.align		4
.L_73:
        /*0198*/ 	.byte	0x03, 0x19
        /*019a*/ 	.short	0x0069


	//----- nvinfo : EIATTR_PARAM_CBANK
	.align		4
        /*019c*/ 	.byte	0x04, 0x0a
        /*019e*/ 	.short	(.L_75 - .L_74)
	.align		4
.L_74:
        /*01a0*/ 	.word	index@(.nv.constant0._Z39raymarhcing_fastnerf_sparse_cuda_kerneliiiiiiffffffffPKiPKfS2_S2_S2_Pfb)
        /*01a4*/ 	.short	0x0380
        /*01a6*/ 	.short	0x0069


	//----- nvinfo : EIATTR_SW_WAR
	.align		4
.L_75:
        /*01a8*/ 	.byte	0x04, 0x36
        /*01aa*/ 	.short	(.L_77 - .L_76)
.L_76:
        /*01ac*/ 	.word	0x00000008
.L_77:


//--------------------- .nv.info._Z32raymarhcing_fastnerf_cuda_kerneliiiiiffffffffPKfS0_S0_Pf --------------------------
	.section	.nv.info._Z32raymarhcing_fastnerf_cuda_kerneliiiiiffffffffPKfS0_S0_Pf,"",@"SHT_CUDA_INFO"
	.sectionflags	@""
	.align	4


	//----- nvinfo : EIATTR_CUDA_API_VERSION
	.align		4
        /*0000*/ 	.byte	0x04, 0x37
        /*0002*/ 	.short	(.L_79 - .L_78)
.L_78:
        /*0004*/ 	.word	0x00000082


	//----- nvinfo : EIATTR_KPARAM_INFO
	.align		4
.L_79:
        /*0008*/ 	.byte	0x04, 0x17
        /*000a*/ 	.short	(.L_81 - .L_80)
.L_80:
        /*000c*/ 	.word	0x00000000
        /*0010*/ 	.short	0x0010
        /*0012*/ 	.short	0x0050
        /*0014*/ 	.byte	0x00, 0xf5, 0x21, 0x00


	//----- nvinfo : EIATTR_KPARAM_INFO
	.align		4
.L_81:
        /*0018*/ 	.byte	0x04, 0x17
        /*001a*/ 	.short	(.L_83 - .L_82)
.L_82:
        /*001c*/ 	.word	0x00000000
        /*0020*/ 	.short	0x000f
        /*0022*/ 	.short	0x0048
        /*0024*/ 	.byte	0x00, 0xf5, 0x21, 0x00


	//----- nvinfo : EIATTR_KPARAM_INFO
	.align		4
.L_83:
        /*0028*/ 	.byte	0x04, 0x17
        /*002a*/ 	.short	(.L_85 - .L_84)
.L_84:
        /*002c*/ 	.word	0x00000000
        /*0030*/ 	.short	0x000e
        /*0032*/ 	.short	0x0040
        /*0034*/ 	.byte	0x00, 0xf5, 0x21, 0x00


	//----- nvinfo : EIATTR_KPARAM_INFO
	.align		4
.L_85:
        /*0038*/ 	.byte	0x04, 0x17
        /*003a*/ 	.short	(.L_87 - .L_86)
.L_86:
        /*003c*/ 	.word	0x00000000
        /*0040*/ 	.short	0x000d
        /*0042*/ 	.short	0x0038
        /*0044*/ 	.byte	0x00, 0xf5, 0x21, 0x00


	//----- nvinfo : EIATTR_KPARAM_INFO
	.align		4
.L_87:
        /*0048*/ 	.byte	0x04, 0x17
        /*004a*/ 	.short	(.L_89 - .L_88)
.L_88:
        /*004c*/ 	.word	0x00000000
        /*0050*/ 	.short	0x000c
        /*0052*/ 	.short	0x0030
        /*0054*/ 	.byte	0x00, 0xf0, 0x11, 0x00


	//----- nvinfo : EIATTR_KPARAM_INFO
	.align		4
.L_89:
        /*0058*/ 	.byte	0x04, 0x17
        /*005a*/ 	.short	(.L_91 - .L_90)
.L_90:
        /*005c*/ 	.word	0x00000000
        /*0060*/ 	.short	0x000b
        /*0062*/ 	.short	0x002c
        /*0064*/ 	.byte	0x00, 0xf0, 0x11, 0x00


	//----- nvinfo : EIATTR_KPARAM_INFO
	.align		4
.L_91:
        /*0068*/ 	.byte	0x04, 0x17
        /*006a*/ 	.short	(.L_93 - .L_92)
.L_92:
        /*006c*/ 	.word	0x00000000
        /*0070*/ 	.short	0x000a
        /*0072*/ 	.short	0x0028
        /*0074*/ 	.byte	0x00, 0xf0, 0x11, 0x00


	//----- nvinfo : EIATTR_KPARAM_INFO
	.align		4
.L_93:
        /*0078*/ 	.byte	0x04, 0x17
        /*007a*/ 	.short	(.L_95 - .L_94)
.L_94:
        /*007c*/ 	.word	0x00000000
        /*0080*/ 	.short	0x0009
        /*0082*/ 	.short	0x0024
        /*0084*/ 	.byte	0x00, 0xf0, 0x11, 0x00


	//----- nvinfo : EIATTR_KPARAM_INFO
	.align		4
.L_95:
        /*0088*/ 	.byte	0x04, 0x17
        /*008a*/ 	.short	(.L_97 - .L_96)
.L_96:
        /*008c*/ 	.word	0x00000000
        /*0090*/ 	.short	0x0008
        /*0092*/ 	.short	0x0020
        /*0094*/ 	.byte	0x00, 0xf0, 0x11, 0x00


	//----- nvinfo : EIATTR_KPARAM_INFO
	.align		4
.L_97:
        /*0098*/ 	.byte	0x04, 0x17
        /*009a*/ 	.short	(.L_99 - .L_98)
.L_98:
        /*009c*/ 	.word	0x00000000
        /*00a0*/ 	.short	0x0007
        /*00a2*/ 	.short	0x001c
        /*00a4*/ 	.byte	0x00, 0xf0, 0x11, 0x00


	//----- nvinfo : EIATTR_KPARAM_INFO
	.align		4
.L_99:
        /*00a8*/ 	.byte	0x04, 0x17
        /*00aa*/ 	.short	(.L_101 - .L_100)
.L_100:
        /*00ac*/ 	.word	0x00000000
        /*00b0*/ 	.short	0x0006
        /*00b2*/ 	.short	0x0018
        /*00b4*/ 	.byte	0x00, 0xf0, 0x11, 0x00


	//----- nvinfo : EIATTR_KPARAM_INFO
	.align		4
.L_101:
        /*00b8*/ 	.byte	0x04, 0x17
        /*00ba*/ 	.short	(.L_103 - .L_102)
.L_102:
        /*00bc*/ 	.word	0x00000000
        /*00c0*/ 	.short	0x0005
        /*00c2*/ 	.short	0x0014
        /*00c4*/ 	.byte	0x00, 0xf0, 0x11, 0x00


	//----- nvinfo : EIATTR_KPARAM_INFO
	.align		4
.L_103:
        /*00c8*/ 	.byte	0x04, 0x17
        /*00ca*/ 	.short	(.L_105 - .L_104)
.L_104:
        /*00cc*/ 	.word	0x00000000
        /*00d0*/ 	.short	0x0004
        /*00d2*/ 	.short	0x0010
        /*00d4*/ 	.byte	0x00, 0xf0, 0x11, 0x00


	//----- nvinfo : EIATTR_KPARAM_INFO
	.align		4
.L_105:
        /*00d8*/ 	.byte	0x04, 0x17
        /*00da*/ 	.short	(.L_107 - .L_106)
.L_106:
        /*00dc*/ 	.word	0x00000000
        /*00e0*/ 	.short	0x0003
        /*00e2*/ 	.short	0x000c
        /*00e4*/ 	.byte	0x00, 0xf0, 0x11, 0x00


	//----- nvinfo : EIATTR_KPARAM_INFO
	.align		4
.L_107:
        /*00e8*/ 	.byte	0x04, 0x17
        /*00ea*/ 	.short	(.L_109 - .L_108)
.L_108:
        /*00ec*/ 	.word	0x00000000
        /*00f0*/ 	.short	0x0002
        /*00f2*/ 	.short	0x0008
        /*00f4*/ 	.byte	0x00, 0xf0, 0x11, 0x00


	//----- nvinfo : EIATTR_KPARAM_INFO
	.align		4
.L_109:
        /*00f8*/ 	.byte	0x04, 0x17
        /*00fa*/ 	.short	(.L_111 - .L_110)
.L_110:
        /*00fc*/ 	.word	0x00000000
        /*0100*/ 	.short	0x0001
        /*0102*/ 	.short	0x0004
        /*0104*/ 	.byte	0x00, 0xf0, 0x11, 0x00


	//----- nvinfo : EIATTR_KPARAM_INFO
	.align		4
.L_111:
        /*0108*/ 	.byte	0x04, 0x17
        /*010a*/ 	.short	(.L_113 - .L_112)
.L_112:
        /*010c*/ 	.word	0x00000000
        /*0110*/ 	.short	0x0000
        /*0112*/ 	.short	0x0000
        /*0114*/ 	.byte	0x00, 0xf0, 0x11, 0x00


	//----- nvinfo : EIATTR_SPARSE_MMA_MASK
	.align		4
.L_113:
        /*0118*/ 	.byte	0x03, 0x50
        /*011a*/ 	.short	0x0000


	//----- nvinfo : EIATTR_MAXREG_COUNT
	.align		4
        /*011c*/ 	.byte	0x03, 0x1b
        /*011e*/ 	.short	0x00ff


	//----- nvinfo : EIATTR_MERCURY_ISA_VERSION
	.align		4
        /*0120*/ 	.byte	0x03, 0x5f
        /*0122*/ 	.short	0x0101


	//----- nvinfo : EIATTR_VRC_CTA_INIT_COUNT
	.align		4
        /*0124*/ 	.byte	0x02, 0x4a
	.zero		1
	.zero		1


	//----- nvinfo : EIATTR_EXIT_INSTR_OFFSETS
	.align		4
        /*0128*/ 	.byte	0x04, 0x1c
        /*012a*/ 	.short	(.L_115 - .L_114)


	//   ....[0]....
.L_114:
        /*012c*/ 	.word	0x00000080


	//   ....[1]....
        /*0130*/ 	.word	0x00001810


	//----- nvinfo : EIATTR_CRS_STACK_SIZE
	.align		4
.L_115:
        /*0134*/ 	.byte	0x04, 0x1e
        /*0136*/ 	.short	(.L_117 - .L_116)
.L_116:
        /*0138*/ 	.word	0x00000000


	//----- nvinfo : EIATTR_CBANK_PARAM_SIZE
	.align		4
.L_117:
        /*013c*/ 	.byte	0x03, 0x19
        /*013e*/ 	.short	0x0058


	//----- nvinfo : EIATTR_PARAM_CBANK
	.align		4
        /*0140*/ 	.byte	0x04, 0x0a
        /*0142*/ 	.short	(.L_119 - .L_118)
	.align		4
.L_118:
        /*0144*/ 	.word	index@(.nv.constant0._Z32raymarhcing_fastnerf_cuda_kerneliiiiiffffffffPKfS0_S0_Pf)
        /*0148*/ 	.short	0x0380
        /*014a*/ 	.short	0x0058


	//----- nvinfo : EIATTR_SW_WAR
	.align		4
.L_119:
        /*014c*/ 	.byte	0x04, 0x36
        /*014e*/ 	.short	(.L_121 - .L_120)
.L_120:
        /*0150*/ 	.word	0x00000008
.L_121:


//--------------------- .nv.info._Z23raymarhcing_cuda_kerneliiiiffffffffPKfS0_S0_Pf --------------------------
	.section	.nv.info._Z23raymarhcing_cuda_kerneliiiiffffffffPKfS0_S0_Pf,"",@"SHT_CUDA_INFO"
	.sectionflags	@""
	.align	4


	//----- nvinfo : EIATTR_CUDA_API_VERSION
	.align		4
        /*0000*/ 	.byte	0x04, 0x37
        /*0002*/ 	.short	(.L_123 - .L_122)
.L_122:
        /*0004*/ 	.word	0x00000082


	//----- nvinfo : EIATTR_KPARAM_INFO
	.align		4
.L_123:
        /*0008*/ 	.byte	0x04, 0x17
        /*000a*/ 	.short	(.L_125 - .L_124)
.L_124:
        /*000c*/ 	.word	0x00000000
        /*0010*/ 	.short	0x000f
        /*0012*/ 	.short	0x0048
        /*0014*/ 	.byte	0x00, 0xf5, 0x21, 0x00


	//----- nvinfo : EIATTR_KPARAM_INFO
	.align		4
.L_125:
        /*0018*/ 	.byte	0x04, 0x17
        /*001a*/ 	.short	(.L_127 - .L_126)
.L_126:
        /*001c*/ 	.word	0x00000000
        /*0020*/ 	.short	0x000e
        /*0022*/ 	.short	0x0040
        /*0024*/ 	.byte	0x00, 0xf5, 0x21, 0x00


	//----- nvinfo : EIATTR_KPARAM_INFO
	.align		4
.L_127:
        /*0028*/ 	.byte	0x04, 0x17
        /*002a*/ 	.short	(.L_129 - .L_128)
.L_128:
        /*002c*/ 	.word	0x00000000
        /*0030*/ 	.short	0x000d
        /*0032*/ 	.short	0x0038
        /*0034*/ 	.byte	0x00, 0xf5, 0x21, 0x00


	//----- nvinfo : EIATTR_KPARAM_INFO
	.align		4
.L_129:
        /*0038*/ 	.byte	0x04, 0x17
        /*003a*/ 	.short	(.L_131 - .L_130)
.L_130:
        /*003c*/ 	.word	0x00000000
        /*0040*/ 	.short	0x000c
        /*0042*/ 	.short	0x0030
        /*0044*/ 	.byte	0x00, 0xf5, 0x21, 0x00


	//----- nvinfo : EIATTR_KPARAM_INFO
	.align		4
.L_131:
        /*0048*/ 	.byte	0x04, 0x17
        /*004a*/ 	.short	(.L_133 - .L_132)
.L_132:
        /*004c*/ 	.word	0x00000000
        /*0050*/ 	.short	0x000b
        /*0052*/ 	.short	0x002c
        /*0054*/ 	.byte	0x00, 0xf0, 0x11, 0x00


	//----- nvinfo : EIATTR_KPARAM_INFO
	.align		4
.L_133:
        /*0058*/ 	.byte	0x04, 0x17
        /*005a*/ 	.short	(.L_135 - .L_134)
.L_134:
        /*005c*/ 	.word	0x00000000
        /*0060*/ 	.short	0x000a
        /*0062*/ 	.short	0x0028
        /*0064*/ 	.byte	0x00, 0xf0, 0x11, 0x00


	//----- nvinfo : EIATTR_KPARAM_INFO
	.align		4
.L_135:
        /*0068*/ 	.byte	0x04, 0x17
        /*006a*/ 	.short	(.L_137 - .L_136)
.L_136:
        /*006c*/ 	.word	0x00000000
        /*0070*/ 	.short	0x0009
        /*0072*/ 	.short	0x0024
        /*0074*/ 	.byte	0x00, 0xf0, 0x11, 0x00


	//----- nvinfo : EIATTR_KPARAM_INFO
	.align		4
.L_137:
        /*0078*/ 	.byte	0x04, 0x17
        /*007a*/ 	.short	(.L_139 - .L_138)
.L_138:
        /*007c*/ 	.word	0x00000000
        /*0080*/ 	.short	0x0008
        /*0082*/ 	.short	0x0020
        /*0084*/ 	.byte	0x00, 0xf0, 0x11, 0x00


	//----- nvinfo : EIATTR_KPARAM_INFO
	.align		4
.L_139:
        /*0088*/ 	.byte	0x04, 0x17
        /*008a*/ 	.short	(.L_141 - .L_140)
.L_140:
        /*008c*/ 	.word	0x00000000
        /*0090*/ 	.short	0x0007
        /*0092*/ 	.short	0x001c
        /*0094*/ 	.byte	0x00, 0xf0, 0x11, 0x00


	//----- nvinfo : EIATTR_KPARAM_INFO
	.align		4
.L_141:
        /*0098*/ 	.byte	0x04, 0x17
        /*009a*/ 	.short	(.L_143 - .L_142)
.L_142:
        /*009c*/ 	.word	0x00000000
        /*00a0*/ 	.short	0x0006
        /*00a2*/ 	.short	0x0018
        /*00a4*/ 	.byte	0x00, 0xf0, 0x11, 0x00


	//----- nvinfo : EIATTR_KPARAM_INFO
	.align		4
.L_143:
        /*00a8*/ 	.byte	0x04, 0x17
        /*00aa*/ 	.short	(.L_145 - .L_144)
.L_144:
        /*00ac*/ 	.word	0x00000000
        /*00b0*/ 	.short	0x0005
        /*00b2*/ 	.short	0x0014
        /*00b4*/ 	.byte	0x00, 0xf0, 0x11, 0x00


	//----- nvinfo : EIATTR_KPARAM_INFO
	.align		4
.L_145:
        /*00b8*/ 	.byte	0x04, 0x17
        /*00ba*/ 	.short	(.L_147 - .L_146)
.L_146:
        /*00bc*/ 	.word	0x00000000
        /*00c0*/ 	.short	0x0004
        /*00c2*/ 	.short	0x0010
        /*00c4*/ 	.byte	0x00, 0xf0, 0x11, 0x00


	//----- nvinfo : EIATTR_KPARAM_INFO
	.align		4
.L_147:
        /*00c8*/ 	.byte	0x04, 0x17
        /*00ca*/ 	.short	(.L_149 - .L_148)
.L_148:
        /*00cc*/ 	.word	0x00000000
        /*00d0*/ 	.short	0x0003
        /*00d2*/ 	.short	0x000c
        /*00d4*/ 	.byte	0x00, 0xf0, 0x11, 0x00


	//----- nvinfo : EIATTR_KPARAM_INFO
	.align		4
.L_149:
        /*00d8*/ 	.byte	0x04, 0x17
        /*00da*/ 	.short	(.L_151 - .L_150)
.L_150:
        /*00dc*/ 	.word	0x00000000
        /*00e0*/ 	.short	0x0002
        /*00e2*/ 	.short	0x0008
        /*00e4*/ 	.byte	0x00, 0xf0, 0x11, 0x00


	//----- nvinfo : EIATTR_KPARAM_INFO
	.align		4
.L_151:
        /*00e8*/ 	.byte	0x04, 0x17
        /*00ea*/ 	.short	(.L_153 - .L_152)
.L_152:
        /*00ec*/ 	.word	0x00000000
        /*00f0*/ 	.short	0x0001
        /*00f2*/ 	.short	0x0004
        /*00f4*/ 	.byte	0x00, 0xf0, 0x11, 0x00


	//----- nvinfo : EIATTR_KPARAM_INFO
	.align		4
.L_153:
        /*00f8*/ 	.byte	0x04, 0x17
        /*00fa*/ 	.short	(.L_155 - .L_154)
.L_154:
        /*00fc*/ 	.word	0x00000000
        /*0100*/ 	.short	0x0000
        /*0102*/ 	.short	0x0000
        /*0104*/ 	.byte	0x00, 0xf0, 0x11, 0x00


	//----- nvinfo : EIATTR_SPARSE_MMA_MASK
	.align		4
.L_155:
        /*0108*/ 	.byte	0x03, 0x50
        /*010a*/ 	.short	0x0000


	//----- nvinfo : EIATTR_MAXREG_COUNT
	.align		4
        /*010c*/ 	.byte	0x03, 0x1b
        /*010e*/ 	.short	0x00ff


	//----- nvinfo : EIATTR_MERCURY_ISA_VERSION
	.align		4
        /*0110*/ 	.byte	0x03, 0x5f
        /*0112*/ 	.short	0x0101


	//----- nvinfo : EIATTR_VRC_CTA_INIT_COUNT
	.align		4
        /*0114*/ 	.byte	0x02, 0x4a
	.zero		1
	.zero		1


	//----- nvinfo : EIATTR_EXIT_INSTR_OFFSETS
	.align		4
        /*0118*/ 	.byte	0x04, 0x1c
        /*011a*/ 	.short	(.L_157 - .L_156)


	//   ....[0]....
.L_156:
        /*011c*/ 	.word	0x00000090


	//   ....[1]....
        /*0120*/ 	.word	0x00000650


	//----- nvinfo : EIATTR_CRS_STACK_SIZE
	.align		4
.L_157:
        /*0124*/ 	.byte	0x04, 0x1e
        /*0126*/ 	.short	(.L_159 - .L_158)
.L_158:
        /*0128*/ 	.word	0x00000000


	//----- nvinfo : EIATTR_CBANK_PARAM_SIZE
	.align		4
.L_159:
        /*012c*/ 	.byte	0x03, 0x19
        /*012e*/ 	.short	0x0050


	//----- nvinfo : EIATTR_PARAM_CBANK
	.align		4
        /*0130*/ 	.byte	0x04, 0x0a
        /*0132*/ 	.short	(.L_161 - .L_160)
	.align		4
.L_160:
        /*0134*/ 	.word	index@(.nv.constant0._Z23raymarhcing_cuda_kerneliiiiffffffffPKfS0_S0_Pf)
        /*0138*/ 	.short	0x0380
        /*013a*/ 	.short	0x0050


	//----- nvinfo : EIATTR_SW_WAR
	.align		4
.L_161:
        /*013c*/ 	.byte	0x04, 0x36
        /*013e*/ 	.short	(.L_163 - .L_162)
.L_162:
        /*0140*/ 	.word	0x00000008
.L_163:


//--------------------- .nv.callgraph             --------------------------
	.section	.nv.callgraph,"",@"SHT_CUDA_CALLGRAPH"
	.align	4
	.sectionentsize	8
	.align		4
        /*0000*/ 	.word	0x00000000
	.align		4
        /*0004*/ 	.word	0xffffffff
	.align		4
        /*0008*/ 	.word	0x00000000
	.align		4
        /*000c*/ 	.word	0xfffffffe
	.align		4
        /*0010*/ 	.word	0x00000000
	.align		4
        /*0014*/ 	.word	0xfffffffd
	.align		4
        /*0018*/ 	.word	0x00000000
	.align		4
        /*001c*/ 	.word	0xfffffffc


//--------------------- .nv.constant2._Z39raymarhcing_fastnerf_sparse_cuda_kerneliiiiiiffffffffPKiPKfS2_S2_S2_Pfb --------------------------
	.section	.nv.constant2._Z39raymarhcing_fastnerf_sparse_cuda_kerneliiiiiiffffffffPKiPKfS2_S2_S2_Pfb,"a",@progbits
	.sectionflags	@""
	.align	4
.nv.constant2._Z39raymarhcing_fastnerf_sparse_cuda_kerneliiiiiiffffffffPKiPKfS2_S2_S2_Pfb:
        /*0000*/ 	.byte	0x20, 0x37, 0x00, 0x00, 0x10, 0x36, 0x00, 0x00, 0xb0, 0x34, 0x00, 0x00


//--------------------- .text._Z39raymarhcing_fastnerf_sparse_cuda_kerneliiiiiiffffffffPKiPKfS2_S2_S2_Pfb --------------------------
	.section	.text._Z39raymarhcing_fastnerf_sparse_cuda_kerneliiiiiiffffffffPKiPKfS2_S2_S2_Pfb,"ax",@progbits
	.align	128
        .global         _Z39raymarhcing_fastnerf_sparse_cuda_kerneliiiiiiffffffffPKiPKfS2_S2_S2_Pfb
        .type           _Z39raymarhcing_fastnerf_sparse_cuda_kerneliiiiiiffffffffPKiPKfS2_S2_S2_Pfb,@function
        .size           _Z39raymarhcing_fastnerf_sparse_cuda_kerneliiiiiiffffffffPKiPKfS2_S2_S2_Pfb,(.L_x_87 - _Z39raymarhcing_fastnerf_sparse_cuda_kerneliiiiiiffffffffPKiPKfS2_S2_S2_Pfb)
        .other          _Z39raymarhcing_fastnerf_sparse_cuda_kerneliiiiiiffffffffPKiPKfS2_S2_S2_Pfb,@"STO_CUDA_ENTRY STV_DEFAULT"
_Z39raymarhcing_fastnerf_sparse_cuda_kerneliiiiiiffffffffPKiPKfS2_S2_S2_Pfb:
.text._Z39raymarhcing_fastnerf_sparse_cuda_kerneliiiiiiffffffffPKiPKfS2_S2_S2_Pfb:
[----:B------:R-:W-:Y:S01]  /*0000*/  LDC R1, c[0x0][0x37c] ;  /* 0x0000df00ff017b82 */ /* 0x000fe20000000800 */
[----:B------:R-:W0:Y:S07]  /*0010*/  S2R R3, SR_TID.X ;  /* 0x0000000000037919 */ /* 0x000e2e0000002100 */
[----:B------:R-:W0:Y:S01]  /*0020*/  S2UR UR4, SR_CTAID.X ;  /* 0x00000000000479c3 */ /* 0x000e220000002500 */
[----:B------:R-:W1:Y:S07]  /*0030*/  LDCU UR5, c[0x0][0x394] ;  /* 0x00007280ff0577ac */ /* 0x000e6e0008000800 */
[----:B------:R-:W0:Y:S02]  /*0040*/  LDC R2, c[0x0][0x360] ;  /* 0x0000d800ff027b82 */ /* 0x000e240000000800 */
[----:B0-----:R-:W-:-:S05]  /*0050*/  IMAD R2, R2, UR4, R3 ;  /* 0x0000000402027c24 */ /* 0x001fca000f8e0203 */
[----:B-1----:R-:W-:-:S13]  /*0060*/  ISETP.GE.AND P0, PT, R2, UR5, PT ;  /* 0x0000000502007c0c */ /* 0x002fda000bf06270 */
[----:B------:R-:W-:Y:S05]  /*0070*/  @P0 EXIT ;  /* 0x000000000000094d */ /* 0x000fea0003800000 */
[----:B------:R-:W0:Y:S01]  /*0080*/  LDC.64 R10, c[0x0][0x3d0] ;  /* 0x0000f400ff0a7b82 */ /* 0x000e220000000a00 */
[----:B------:R-:W1:Y:S01]  /*0090*/  LDCU.64 UR12, c[0x0][0x358] ;  /* 0x00006b00ff0c77ac */ /* 0x000e620008000a00 */
[----:B------:R-:W-:Y:S01]  /*00a0*/  LEA R2, R2, R2, 0x1 ;  /* 0x0000000202027211 */ /* 0x000fe200078e08ff */
[----:B------:R-:W2:Y:S05]  /*00b0*/  LDCU.U8 UR4, c[0x0][0x3e8] ;  /* 0x00007d00ff0477ac */ /* 0x000eaa0008000000 */
[----:B------:R-:W3:Y:S01]  /*00c0*/  LDC.64 R12, c[0x0][0x3d8] ;  /* 0x0000f600ff0c7b82 */ /* 0x000ee20000000a00 */
[----:B0-----:R-:W-:-:S05]  /*00d0*/  IMAD.WIDE R10, R2, 0x4, R10 ;  /* 0x00000004020a7825 */ /* 0x001fca00078e020a */
[----:B-1----:R0:W5:Y:S01]  /*00e0*/  LDG.E.CONSTANT R3, desc[UR12][R10.64] ;  /* 0x0000000c0a037981 */ /* 0x002162000c1e9900 */
[----:B---3--:R-:W-:-:S03]  /*00f0*/  IMAD.WIDE R12, R2, 0x4, R12 ;  /* 0x00000004020c7825 */ /* 0x008fc600078e020c */
[----:B------:R0:W5:Y:S04]  /*0100*/  LDG.E.CONSTANT R4, desc[UR12][R10.64+0x4] ;  /* 0x0000040c0a047981 */ /* 0x000168000c1e9900 */
[----:B------:R0:W5:Y:S04]  /*0110*/  LDG.E.CONSTANT R5, desc[UR12][R10.64+0x8] ;  /* 0x0000080c0a057981 */ /* 0x000168000c1e9900 */
[----:B------:R0:W5:Y:S04]  /*0120*/  LDG.E.CONSTANT R6, desc[UR12][R12.64] ;  /* 0x0000000c0c067981 */ /* 0x000168000c1e9900 */
[----:B------:R0:W5:Y:S04]  /*0130*/  LDG.E.CONSTANT R7, desc[UR12][R12.64+0x4] ;  /* 0x0000040c0c077981 */ /* 0x000168000c1e9900 */
[----:B------:R0:W5:Y:S01]  /*0140*/  LDG.E.CONSTANT R8, desc[UR12][R12.64+0x8] ;  /* 0x0000080c0c087981 */ /* 0x000162000c1e9900 */
[----:B------:R-:W1:Y:S01]  /*0150*/  LDCU UR5, c[0x0][0x39c] ;  /* 0x00007380ff0577ac */ /* 0x000e620008000800 */
[----:B--2---:R-:W-:-:S04]  /*0160*/  UPRMT UR4, UR4, 0x8880, URZ ;  /* 0x0000888004047896 */ /* 0x004fc800080000ff */
[----:B------:R-:W-:Y:S01]  /*0170*/  UISETP.NE.AND UP0, UPT, UR4, URZ, UPT ;  /* 0x000000ff0400728c */ /* 0x000fe2000bf05270 */
[----:B-1----:R-:W-:-:S08]  /*0180*/  MOV R9, UR5 ;  /* 0x0000000500097c02 */ /* 0x002fd00008000f00 */
[----:B0-----:R-:W-:Y:S05]  /*0190*/  BRA.U !UP0, `(.L_x_0) ;  /* 0x00000009088c7547 */ /* 0x001fea000b800000 */
[----:B-----5:R-:W-:Y:S01]  /*01a0*/  FMUL R11, R7, R7 ;  /* 0x00000007070b7220 */ /* 0x020fe20000400000 */
[----:B------:R-:W-:Y:S03]  /*01b0*/  BSSY.RECONVERGENT B0, `(.L_x_1) ;  /* 0x000000d000007945 */ /* 0x000fe60003800200 */
[----:B------:R-:W-:-:S04]  /*01c0*/  FFMA R0, R6, R6, R11 ;  /* 0x0000000606007223 */ /* 0x000fc8000000000b */
[----:B------:R0:W1:Y:S01]  /*01d0*/  MUFU.RSQ R11, R0 ;  /* 0x00000000000b7308 */ /* 0x0000620000001400 */
[----:B------:R-:W-:-:S04]  /*01e0*/  IADD3 R10, PT, PT, R0, -0xd000000, RZ ;  /* 0xf3000000000a7810 */ /* 0x000fc80007ffe0ff */
[----:B------:R-:W-:-:S13]  /*01f0*/  ISETP.GT.U32.AND P0, PT, R10, 0x727fffff, PT ;  /* 0x727fffff0a00780c */ /* 0x000fda0003f04070 */
[----:B01----:R-:W-:Y:S05]  /*0200*/  @!P0 BRA `(.L_x_2) ;  /* 0x00000000000c8947 */ /* 0x003fea0003800000 */
[----:B------:R-:W-:-:S07]  /*0210*/  MOV R16, 0x230 ;  /* 0x0000023000107802 */ /* 0x000fce0000000f00 */
[----:B------:R-:W-:Y:S05]  /*0220*/  CALL.REL.NOINC `($__internal_1_$__cuda_sm20_sqrt_rn_f32_slowpath) ;  /* 0x0000003c003c7944 */ /* 0x000fea0003c00000 */
[----:B------:R-:W-:Y:S05]  /*0230*/  BRA `(.L_x_3) ;  /* 0x0000000000107947 */ /* 0x000fea0003800000 */
.L_x_2:
[----:B------:R-:W-:Y:S01]  /*0240*/  FMUL.FTZ R15, R0, R11 ;  /* 0x0000000b000f7220 */ /* 0x000fe20000410000 */
[----:B------:R-:W-:-:S03]  /*0250*/  FMUL.FTZ R11, R11, 0.5 ;  /* 0x3f0000000b0b7820 */ /* 0x000fc60000410000 */
[----:B------:R-:W-:-:S04]  /*0260*/  FFMA R0, -R15, R15, R0 ;  /* 0x0000000f0f007223 */ /* 0x000fc80000000100 */
[----:B------:R-:W-:-:S07]  /*0270*/  FFMA R15, R0, R11, R15 ;  /* 0x0000000b000f7223 */ /* 0x000fce000000000f */
.L_x_3:
[----:B------:R-:W-:Y:S05]  /*0280*/  BSYNC.RECONVERGENT B0 ;  /* 0x0000000000007941 */ /* 0x000fea0003800200 */
.L_x_1:
[CC--:B------:R-:W-:Y:S01]  /*0290*/  FSETP.GT.AND P2, PT, |R15|.reuse, |R8|.reuse, PT ;  /* 0x400000080f00720b */ /* 0x0c0fe20003f44200 */
[----:B------:R-:W-:Y:S03]  /*02a0*/  BSSY.RECONVERGENT B0, `(.L_x_4) ;  /* 0x000000e000007945 */ /* 0x000fe60003800200 */
[----:B------:R-:W-:Y:S02]  /*02b0*/  FSEL R11, |R15|, |R8|, P2 ;  /* 0x400000080f0b7208 */ /* 0x000fe40001000200 */
[----:B------:R-:W-:Y:S02]  /*02c0*/  FSEL R0, |R8|, |R15|, P2 ;  /* 0x4000000f08007208 */ /* 0x000fe40001000200 */
[----:B------:R-:W0:Y:S08]  /*02d0*/  MUFU.RCP R10, R11 ;  /* 0x0000000b000a7308 */ /* 0x000e300000001000 */
[----:B------:R-:W1:Y:S01]  /*02e0*/  FCHK P0, R0, R11 ;  /* 0x0000000b00007302 */ /* 0x000e620000000000 */
[----:B0-----:R-:W-:-:S04]  /*02f0*/  FFMA R13, -R11, R10, 1 ;  /* 0x3f8000000b0d7423 */ /* 0x001fc8000000010a */
[----:B------:R-:W-:-:S04]  /*0300*/  FFMA R13, R10, R13, R10 ;  /* 0x0000000d0a0d7223 */ /* 0x000fc8000000000a */
[----:B------:R-:W-:-:S04]  /*0310*/  FFMA R10, R0, R13, RZ ;  /* 0x0000000d000a7223 */ /* 0x000fc800000000ff */
[----:B------:R-:W-:-:S04]  /*0320*/  FFMA R12, -R11, R10, R0 ;  /* 0x0000000a0b0c7223 */ /* 0x000fc80000000100 */
[----:B------:R-:W-:Y:S01]  /*0330*/  FFMA R10, R13, R12, R10 ;  /* 0x0000000c0d0a7223 */ /* 0x000fe2000000000a */
[----:B-1----:R-:W-:Y:S06]  /*0340*/  @!P0 BRA `(.L_x_5) ;  /* 0x00000000000c8947 */ /* 0x002fec0003800000 */
[----:B------:R-:W-:-:S07]  /*0350*/  MOV R10, 0x370 ;  /* 0x00000370000a7802 */ /* 0x000fce0000000f00 */
[----:B------:R-:W-:Y:S05]  /*0360*/  CALL.REL.NOINC `($__internal_2_$__cuda_sm3x_div_rn_noftz_f32_slowpath) ;  /* 0x0000003c00487944 */ /* 0x000fea0003c00000 */
[----:B------:R-:W-:-:S07]  /*0370*/  MOV R10, R18 ;  /* 0x00000012000a7202 */ /* 0x000fce0000000f00 */
.L_x_5:
[----:B------:R-:W-:Y:S05]  /*0380*/  BSYNC.RECONVERGENT B0 ;  /* 0x0000000000007941 */ /* 0x000fea0003800200 */
.L_x_4:
[----:B------:R-:W-:Y:S02]  /*0390*/  HFMA2 R13, -RZ, RZ, 0.89990234375, 10328 ;  /* 0x3b33710bff0d7431 */ /* 0x000fe400000001ff */
[----:B------:R-:W-:Y:S01]  /*03a0*/  FMUL R0, R10, R10 ;  /* 0x0000000a0a007220 */ /* 0x000fe20000400000 */
[----:B------:R-:W-:Y:S01]  /*03b0*/  MOV R12, 0x3f6ee581 ;  /* 0x3f6ee581000c7802 */ /* 0x000fe20000000f00 */
[----:B------:R-:W-:Y:S01]  /*03c0*/  BSSY.RECONVERGENT B0, `(.L_x_6) ;  /* 0x0000028000007945 */ /* 0x000fe20003800200 */
[C---:B------:R-:W-:Y:S02]  /*03d0*/  ISETP.GE.AND P0, PT, R8.reuse, RZ, PT ;  /* 0x000000ff0800720c */ /* 0x040fe40003f06270 */
[----:B------:R-:W-:Y:S02]  /*03e0*/  FSETP.GT.AND P3, PT, |R7|, |R6|, PT ;  /* 0x400000060700720b */ /* 0x000fe40003f64200 */
[----:B------:R-:W-:Y:S01]  /*03f0*/  FSETP.NEU.AND P1, PT, |R8|, |R15|, PT ;  /* 0x4000000f0800720b */ /* 0x000fe20003f2d200 */
[----:B------:R-:W-:-:S04]  /*0400*/  FFMA R13, R0, R13, -0.015681877732276916504 ;  /* 0xbc807748000d7423 */ /* 0x000fc8000000000d */
[----:B------:R-:W-:-:S04]  /*0410*/  FFMA R13, R0, R13, 0.042200751602649688721 ;  /* 0x3d2cdab2000d7423 */ /* 0x000fc8000000000d */
[----:B------:R-:W-:-:S04]  /*0420*/  FFMA R13, R0, R13, -0.074792981147766113281 ;  /* 0xbd992d10000d7423 */ /* 0x000fc8000000000d */
[----:B------:R-:W-:-:S04]  /*0430*/  FFMA R13, R0, R13, 0.10640415549278259277 ;  /* 0x3dd9ea6c000d7423 */ /* 0x000fc8000000000d */
[----:B------:R-:W-:-:S04]  /*0440*/  FFMA R13, R0, R13, -0.14207722246646881104 ;  /* 0xbe117cb1000d7423 */ /* 0x000fc8000000000d */
[----:B------:R-:W-:-:S04]  /*0450*/  FFMA R13, R0, R13, 0.19993925094604492188 ;  /* 0x3e4cbce0000d7423 */ /* 0x000fc8000000000d */
[----:B------:R-:W-:Y:S01]  /*0460*/  FFMA R17, R0, R13, -0.33333197236061096191 ;  /* 0xbeaaaa7d00117423 */ /* 0x000fe2000000000d */
[----:B------:R-:W-:-:S03]  /*0470*/  FSEL R13, |R7|, |R6|, P3 ;  /* 0x40000006070d7208 */ /* 0x000fc60001800200 */
[----:B------:R-:W-:Y:S01]  /*0480*/  FMUL R17, R0, R17 ;  /* 0x0000001100117220 */ /* 0x000fe20000400000 */
[----:B------:R-:W0:Y:S03]  /*0490*/  MUFU.RCP R14, R13 ;  /* 0x0000000d000e7308 */ /* 0x000e260000001000 */
[----:B------:R-:W-:Y:S01]  /*04a0*/  FFMA R17, R17, R10, R10 ;  /* 0x0000000a11117223 */ /* 0x000fe2000000000a */
[----:B------:R-:W-:-:S03]  /*04b0*/  FSEL R10, R12, 1.8663789033889770508, P2 ;  /* 0x3feee5810c0a7808 */ /* 0x000fc60001000000 */
[----:B------:R-:W-:-:S05]  /*04c0*/  FFMA R0, R12, 1.6832555532455444336, -R17 ;  /* 0x3fd774eb0c007823 */ /* 0x000fca0000000811 */
[-C--:B------:R-:W-:Y:S02]  /*04d0*/  FSEL R12, R0, R17.reuse, P2 ;  /* 0x00000011000c7208 */ /* 0x080fe40001000000 */
[----:B------:R-:W-:Y:S02]  /*04e0*/  FSEL R17, R17, -R17, P2 ;  /* 0x8000001111117208 */ /* 0x000fe40001000000 */
[----:B------:R-:W-:Y:S01]  /*04f0*/  FSETP.NEU.AND P2, PT, R11, RZ, PT ;  /* 0x000000ff0b00720b */ /* 0x000fe20003f4d000 */
[----:B0-----:R-:W-:Y:S01]  /*0500*/  FFMA R11, -R13, R14, 1 ;  /* 0x3f8000000d0b7423 */ /* 0x001fe2000000010e */
[----:B------:R-:W-:Y:S01]  /*0510*/  FSEL R0, |R6|, |R7|, P3 ;  /* 0x4000000706007208 */ /* 0x000fe20001800200 */
[----:B------:R-:W-:Y:S01]  /*0520*/  @!P0 FFMA R12, R10, 1.6832555532455444336, R17 ;  /* 0x3fd774eb0a0c8823 */ /* 0x000fe20000000011 */
[----:B------:R-:W-:Y:S02]  /*0530*/  HFMA2 R10, -RZ, RZ, 2.04296875, -15.78125 ;  /* 0x4016cbe4ff0a7431 */ /* 0x000fe400000001ff */
[----:B------:R-:W-:Y:S01]  /*0540*/  FFMA R11, R14, R11, R14 ;  /* 0x0000000b0e0b7223 */ /* 0x000fe2000000000e */
[----:B------:R-:W-:-:S02]  /*0550*/  FADD R14, |R8|, |R15| ;  /* 0x4000000f080e7221 */ /* 0x000fc40000000200 */
[----:B------:R-:W-:Y:S01]  /*0560*/  @!P1 FSEL R12, R10, 0.78539818525314331055, !P0 ;  /* 0x3f490fdb0a0c9808 */ /* 0x000fe20004000000 */
[----:B------:R-:W0:Y:S01]  /*0570*/  FCHK P1, R0, R13 ;  /* 0x0000000d00007302 */ /* 0x000e220000020000 */
[----:B------:R-:W-:Y:S02]  /*0580*/  FFMA R10, R0, R11, RZ ;  /* 0x0000000b000a7223 */ /* 0x000fe400000000ff */
[----:B------:R-:W-:Y:S02]  /*0590*/  @!P2 FSEL R12, RZ, 3.1415927410125732422, P0 ;  /* 0x40490fdbff0ca808 */ /* 0x000fe40000000000 */
[----:B------:R-:W-:Y:S01]  /*05a0*/  FSETP.NAN.AND P0, PT, R14, R14, PT ;  /* 0x0000000e0e00720b */ /* 0x000fe20003f08000 */
[----:B------:R-:W-:Y:S01]  /*05b0*/  FFMA R16, -R13, R10, R0 ;  /* 0x0000000a0d107223 */ /* 0x000fe20000000100 */
[----:B------:R-:W-:-:S03]  /*05c0*/  LOP3.LUT R15, R12, 0x80000000, R15, 0xb8, !PT ;  /* 0x800000000c0f7812 */ /* 0x000fc600078eb80f */
[----:B------:R-:W-:Y:S01]  /*05d0*/  FFMA R12, R11, R16, R10 ;  /* 0x000000100b0c7223 */ /* 0x000fe2000000000a */
[----:B------:R-:W-:Y:S01]  /*05e0*/  FSEL R14, R14, R15, P0 ;  /* 0x0000000f0e0e7208 */ /* 0x000fe20000000000 */
[----:B0-----:R-:W-:Y:S06]  /*05f0*/  @!P1 BRA `(.L_x_7) ;  /* 0x0000000000109947 */ /* 0x001fec0003800000 */
[----:B------:R-:W-:Y:S02]  /*0600*/  MOV R11, R13 ;  /* 0x0000000d000b7202 */ /* 0x000fe40000000f00 */
[----:B------:R-:W-:-:S07]  /*0610*/  MOV R10, 0x630 ;  /* 0x00000630000a7802 */ /* 0x000fce0000000f00 */
[----:B------:R-:W-:Y:S05]  /*0620*/  CALL.REL.NOINC `($__internal_2_$__cuda_sm3x_div_rn_noftz_f32_slowpath) ;  /* 0x0000003800987944 */ /* 0x000fea0003c00000 */
[----:B------:R-:W-:-:S07]  /*0630*/  MOV R12, R18 ;  /* 0x00000012000c7202 */ /* 0x000fce0000000f00 */
.L_x_7:
[----:B------:R-:W-:Y:S05]  /*0640*/  BSYNC.RECONVERGENT B0 ;  /* 0x0000000000007941 */ /* 0x000fea0003800200 */
.L_x_6:
[----:B------:R-:W0:Y:S01]  /*0650*/  MUFU.RCP64H R17, 3.1415920257568359375 ;  /* 0x400921fb00117908 */ /* 0x000e220000001800 */
[----:B------:R-:W-:Y:S01]  /*0660*/  HFMA2 R10, -RZ, RZ, 68.25, 0.07958984375 ;  /* 0x54442d18ff0a7431 */ /* 0x000fe200000001ff */
[----:B------:R-:W-:Y:S01]  /*0670*/  MOV R11, 0x400921fb ;  /* 0x400921fb000b7802 */ /* 0x000fe20000000f00 */
[----:B------:R-:W-:Y:S01]  /*0680*/  HFMA2 R16, -RZ, RZ, 0, 5.9604644775390625e-08 ;  /* 0x00000001ff107431 */ /* 0x000fe200000001ff */
[----:B------:R-:W-:Y:S01]  /*0690*/  MOV R15, 0x3b33710b ;  /* 0x3b33710b000f7802 */ /* 0x000fe20000000f00 */
[----:B------:R-:W-:Y:S01]  /*06a0*/  FMUL R0, R12, R12 ;  /* 0x0000000c0c007220 */ /* 0x000fe20000400000 */
[----:B------:R-:W-:Y:S01]  /*06b0*/  MOV R20, 0x3f6ee581 ;  /* 0x3f6ee58100147802 */ /* 0x000fe20000000f00 */
[----:B------:R-:W-:Y:S01]  /*06c0*/  UMOV UR4, 0x54442d18 ;  /* 0x54442d1800047882 */ /* 0x000fe20000000000 */
[----:B------:R-:W-:Y:S01]  /*06d0*/  ISETP.GE.AND P0, PT, R6, RZ, PT ;  /* 0x000000ff0600720c */ /* 0x000fe20003f06270 */
[----:B------:R-:W-:Y:S01]  /*06e0*/  FFMA R15, R0, R15, -0.015681877732276916504 ;  /* 0xbc807748000f7423 */ /* 0x000fe2000000000f */
[----:B------:R-:W-:Y:S01]  /*06f0*/  FSETP.NEU.AND P2, PT, |R6|, |R7|, PT ;  /* 0x400000070600720b */ /* 0x000fe20003f4d200 */
[----:B------:R-:W-:Y:S01]  /*0700*/  BSSY.RECONVERGENT B0, `(.L_x_8) ;  /* 0x000002a000007945 */ /* 0x000fe20003800200 */
[----:B------:R-:W-:Y:S01]  /*0710*/  FSETP.NEU.AND P1, PT, R13, RZ, PT ;  /* 0x000000ff0d00720b */ /* 0x000fe20003f2d000 */
[----:B------:R-:W-:-:S02]  /*0720*/  FFMA R21, R0, R15, 0.042200751602649688721 ;  /* 0x3d2cdab200157423 */ /* 0x000fc4000000000f */
[----:B------:R-:W1:Y:S01]  /*0730*/  F2F.F64.F32 R14, R14 ;  /* 0x0000000e000e7310 */ /* 0x000e620000201800 */
[----:B0-----:R-:W-:Y:S01]  /*0740*/  DFMA R18, R16, -R10, 1 ;  /* 0x3ff000001012742b */ /* 0x001fe2000000080a */
[----:B------:R-:W-:-:S04]  /*0750*/  FFMA R21, R0, R21, -0.074792981147766113281 ;  /* 0xbd992d1000157423 */ /* 0x000fc80000000015 */
[----:B------:R-:W-:-:S03]  /*0760*/  FFMA R21, R0, R21, 0.10640415549278259277 ;  /* 0x3dd9ea6c00157423 */ /* 0x000fc60000000015 */
[----:B------:R-:W-:Y:S01]  /*0770*/  DFMA R18, R18, R18, R18 ;  /* 0x000000121212722b */ /* 0x000fe20000000012 */
[----:B------:R-:W-:-:S04]  /*0780*/  FFMA R21, R0, R21, -0.14207722246646881104 ;  /* 0xbe117cb100157423 */ /* 0x000fc80000000015 */
[----:B------:R-:W-:-:S03]  /*0790*/  FFMA R21, R0, R21, 0.19993925094604492188 ;  /* 0x3e4cbce000157423 */ /* 0x000fc60000000015 */
[----:B------:R-:W-:Y:S01]  /*07a0*/  DFMA R18, R16, R18, R16 ;  /* 0x000000121012722b */ /* 0x000fe20000000010 */
[----:B------:R-:W-:-:S04]  /*07b0*/  FFMA R21, R0, R21, -0.33333197236061096191 ;  /* 0xbeaaaa7d00157423 */ /* 0x000fc80000000015 */
[----:B------:R-:W-:-:S03]  /*07c0*/  FMUL R21, R0, R21 ;  /* 0x0000001500157220 */ /* 0x000fc60000400000 */
[----:B------:R-:W-:Y:S01]  /*07d0*/  DFMA R16, R18, -R10, 1 ;  /* 0x3ff000001210742b */ /* 0x000fe2000000080a */
[----:B------:R-:W-:Y:S01]  /*07e0*/  FFMA R21, R21, R12, R12 ;  /* 0x0000000c15157223 */ /* 0x000fe2000000000c */
[----:B------:R-:W-:-:S03]  /*07f0*/  FSEL R12, R20, 1.8663789033889770508, P3 ;  /* 0x3feee581140c7808 */ /* 0x000fc60001800000 */
[----:B------:R-:W-:-:S03]  /*0800*/  FFMA R0, R20, 1.6832555532455444336, -R21 ;  /* 0x3fd774eb14007823 */ /* 0x000fc60000000815 */
[----:B------:R-:W-:Y:S02]  /*0810*/  DFMA R16, R18, R16, R18 ;  /* 0x000000101210722b */ /* 0x000fe40000000012 */
[-C--:B------:R-:W-:Y:S02]  /*0820*/  FSEL R0, R0, R21.reuse, P3 ;  /* 0x0000001500007208 */ /* 0x080fe40001800000 */
[----:B------:R-:W-:-:S04]  /*0830*/  FSEL R21, R21, -R21, P3 ;  /* 0x8000001515157208 */ /* 0x000fc80001800000 */
[----:B-1----:R-:W-:Y:S01]  /*0840*/  DMUL R18, R14, R16 ;  /* 0x000000100e127228 */ /* 0x002fe20000000000 */
[----:B------:R-:W-:Y:S01]  /*0850*/  @!P0 FFMA R0, R12, 1.6832555532455444336, R21 ;  /* 0x3fd774eb0c008823 */ /* 0x000fe20000000015 */
[----:B------:R-:W-:-:S04]  /*0860*/  MOV R12, 0x4016cbe4 ;  /* 0x4016cbe4000c7802 */ /* 0x000fc80000000f00 */
[----:B------:R-:W-:Y:S01]  /*0870*/  @!P2 FSEL R0, R12, 0.78539818525314331055, !P0 ;  /* 0x3f490fdb0c00a808 */ /* 0x000fe20004000000 */
[----:B------:R-:W-:Y:S01]  /*0880*/  FADD R12, |R6|, |R7| ;  /* 0x40000007060c7221 */ /* 0x000fe20000000200 */
[----:B------:R-:W-:Y:S01]  /*0890*/  DFMA R10, R18, -R10, R14 ;  /* 0x8000000a120a722b */ /* 0x000fe2000000000e */
[----:B------:R-:W-:Y:S02]  /*08a0*/  @!P1 FSEL R0, RZ, 3.1415927410125732422, P0 ;  /* 0x40490fdbff009808 */ /* 0x000fe40000000000 */
[----:B------:R-:W-:Y:S02]  /*08b0*/  FSETP.GEU.AND P1, PT, |R15|, 6.5827683646048100446e-37, PT ;  /* 0x036000000f00780b */ /* 0x000fe40003f2e200 */
[----:B------:R-:W-:-:S03]  /*08c0*/  FSETP.NAN.AND P0, PT, R12, R12, PT ;  /* 0x0000000c0c00720b */ /* 0x000fc60003f08000 */
[----:B------:R-:W-:-:S10]  /*08d0*/  DFMA R10, R16, R10, R18 ;  /* 0x0000000a100a722b */ /* 0x000fd40000000012 */
[----:B------:R-:W-:-:S05]  /*08e0*/  FFMA R13, RZ, 2.1426990032196044922, R11 ;  /* 0x400921fbff0d7823 */ /* 0x000fca000000000b */
[----:B------:R-:W-:Y:S02]  /*08f0*/  FSETP.GT.AND P2, PT, |R13|, 1.469367938527859385e-39, PT ;  /* 0x001000000d00780b */ /* 0x000fe40003f44200 */
[----:B------:R-:W-:-:S04]  /*0900*/  LOP3.LUT R13, R0, 0x80000000, R7, 0xb8, !PT ;  /* 0x80000000000d7812 */ /* 0x000fc800078eb807 */
[----:B------:R-:W-:-:S07]  /*0910*/  FSEL R0, R12, R13, P0 ;  /* 0x0000000d0c007208 */ /* 0x000fce0000000000 */
[----:B------:R-:W-:Y:S05]  /*0920*/  @P2 BRA P1, `(.L_x_9) ;  /* 0x00000000001c2947 */ /* 0x000fea0000800000 */
[----:B------:R-:W-:Y:S02]  /*0930*/  MOV R18, R14 ;  /* 0x0000000e00127202 */ /* 0x000fe40000000f00 */
[----:B------:R-:W-:Y:S02]  /*0940*/  MOV R19, R15 ;  /* 0x0000000f00137202 */ /* 0x000fe40000000f00 */
[----:B------:R-:W-:Y:S02]  /*0950*/  MOV R13, 0x400921fb ;  /* 0x400921fb000d7802 */ /* 0x000fe40000000f00 */
[----:B------:R-:W-:-:S07]  /*0960*/  MOV R20, 0x980 ;  /* 0x0000098000147802 */ /* 0x000fce0000000f00 */
[----:B------:R-:W-:Y:S05]  /*0970*/  CALL.REL.NOINC `($__internal_0_$__cuda_sm20_div_rn_f64_full) ;  /* 0x0000002c00f07944 */ /* 0x000fea0003c00000 */
[----:B------:R-:W-:Y:S02]  /*0980*/  MOV R10, R12 ;  /* 0x0000000c000a7202 */ /* 0x000fe40000000f00 */
[----:B------:R-:W-:-:S07]  /*0990*/  MOV R11, R13 ;  /* 0x0000000d000b7202 */ /* 0x000fce0000000f00 */
.L_x_9:
[----:B------:R-:W-:Y:S05]  /*09a0*/  BSYNC.RECONVERGENT B0 ;  /* 0x0000000000007941 */ /* 0x000fea0003800200 */
.L_x_8:
[----:B------:R-:W0:Y:S01]  /*09b0*/  MUFU.RCP64H R15, 6.283184051513671875 ;  /* 0x401921fb000f7908 */ /* 0x000e220000001800 */
[----:B------:R-:W-:Y:S01]  /*09c0*/  HFMA2 R18, -RZ, RZ, 68.25, 0.07958984375 ;  /* 0x54442d18ff127431 */ /* 0x000fe200000001ff */
[----:B------:R-:W-:Y:S01]  /*09d0*/  MOV R19, 0x401921fb ;  /* 0x401921fb00137802 */ /* 0x000fe20000000f00 */
[----:B------:R-:W-:Y:S01]  /*09e0*/  HFMA2 R14, -RZ, RZ, 0, 5.9604644775390625e-08 ;  /* 0x00000001ff0e7431 */ /* 0x000fe200000001ff */
[----:B------:R-:W-:Y:S01]  /*09f0*/  UMOV UR6, 0x54442d18 ;  /* 0x54442d1800067882 */ /* 0x000fe20000000000 */
[----:B------:R-:W-:Y:S01]  /*0a00*/  UMOV UR7, 0x400921fb ;  /* 0x400921fb00077882 */ /* 0x000fe20000000000 */
[----:B------:R-:W1:Y:S01]  /*0a10*/  LDCU UR5, c[0x0][0x38c] ;  /* 0x00007180ff0577ac */ /* 0x000e620008000800 */
[----:B------:R-:W-:Y:S02]  /*0a20*/  BSSY.RECONVERGENT B0, `(.L_x_10) ;  /* 0x0000017000007945 */ /* 0x000fe40003800200 */
[----:B0-----:R-:W-:-:S08]  /*0a30*/  DFMA R12, R14, -R18, 1 ;  /* 0x3ff000000e0c742b */ /* 0x001fd00000000812 */
[----:B------:R-:W-:Y:S02]  /*0a40*/  DFMA R16, R12, R12, R12 ;  /* 0x0000000c0c10722b */ /* 0x000fe4000000000c */
[----:B------:R-:W0:Y:S06]  /*0a50*/  F2F.F64.F32 R12, R0 ;  /* 0x00000000000c7310 */ /* 0x000e2c0000201800 */
[----:B------:R-:W-:-:S08]  /*0a60*/  DFMA R16, R14, R16, R14 ;  /* 0x000000100e10722b */ /* 0x000fd0000000000e */
[----:B------:R-:W-:Y:S02]  /*0a70*/  DFMA R14, R16, -R18, 1 ;  /* 0x3ff00000100e742b */ /* 0x000fe40000000812 */
[----:B0-----:R-:W-:-:S06]  /*0a80*/  DADD R20, R12, UR6 ;  /* 0x000000060c147e29 */ /* 0x001fcc0008000000 */
[----:B------:R-:W-:Y:S02]  /*0a90*/  DFMA R12, R16, R14, R16 ;  /* 0x0000000e100c722b */ /* 0x000fe40000000010 */
[----:B-1----:R-:W0:Y:S02]  /*0aa0*/  I2F.F64 R14, UR5 ;  /* 0x00000005000e7d12 */ /* 0x002e240008201c00 */
[----:B------:R-:W-:-:S04]  /*0ab0*/  FSETP.GEU.AND P1, PT, |R21|, 6.5827683646048100446e-37, PT ;  /* 0x036000001500780b */ /* 0x000fc80003f2e200 */
[----:B------:R-:W-:-:S08]  /*0ac0*/  DMUL R16, R20, R12 ;  /* 0x0000000c14107228 */ /* 0x000fd00000000000 */
[----:B------:R-:W-:Y:S02]  /*0ad0*/  DFMA R18, R16, -R18, R20 ;  /* 0x800000121012722b */ /* 0x000fe40000000014 */
[----:B0-----:R-:W-:-:S06]  /*0ae0*/  DMUL R10, R14, R10 ;  /* 0x0000000a0e0a7228 */ /* 0x001fcc0000000000 */
[----:B------:R-:W-:-:S04]  /*0af0*/  DFMA R12, R12, R18, R16 ;  /* 0x000000120c0c722b */ /* 0x000fc80000000010 */
[----:B------:R0:W1:Y:S06]  /*0b00*/  F2F.F32.F64 R10, R10 ;  /* 0x0000000a000a7310 */ /* 0x00006c0000301000 */
[----:B------:R-:W-:-:S05]  /*0b10*/  FFMA R0, RZ, 2.3926990032196044922, R13 ;  /* 0x401921fbff007823 */ /* 0x000fca000000000d */
[----:B------:R-:W-:-:S13]  /*0b20*/  FSETP.GT.AND P0, PT, |R0|, 1.469367938527859385e-39, PT ;  /* 0x001000000000780b */ /* 0x000fda0003f04200 */
[----:B01----:R-:W-:Y:S05]  /*0b30*/  @P0 BRA P1, `(.L_x_11) ;  /* 0x0000000000140947 */ /* 0x003fea0000800000 */
[----:B------:R-:W-:Y:S02]  /*0b40*/  MOV R18, R20 ;  /* 0x0000001400127202 */ /* 0x000fe40000000f00 */
[----:B------:R-:W-:Y:S02]  /*0b50*/  MOV R19, R21 ;  /* 0x0000001500137202 */ /* 0x000fe40000000f00 */
[----:B------:R-:W-:Y:S02]  /*0b60*/  MOV R13, 0x401921fb ;  /* 0x401921fb000d7802 */ /* 0x000fe40000000f00 */
[----:B------:R-:W-:-:S07]  /*0b70*/  MOV R20, 0xb90 ;  /* 0x00000b9000147802 */ /* 0x000fce0000000f00 */
[----:B------:R-:W-:Y:S05]  /*0b80*/  CALL.REL.NOINC `($__internal_0_$__cuda_sm20_div_rn_f64_full) ;  /* 0x0000002c006c7944 */ /* 0x000fea0003c00000 */
.L_x_11:
[----:B------:R-:W-:Y:S05]  /*0b90*/  BSYNC.RECONVERGENT B0 ;  /* 0x0000000000007941 */ /* 0x000fea0003800200 */
.L_x_10:
[----:B------:R-:W-:-:S06]  /*0ba0*/  DMUL R12, R14, R12 ;  /* 0x0000000c0e0c7228 */ /* 0x000fcc0000000000 */
[----:B------:R0:W1:Y:S01]  /*0bb0*/  F2F.F32.F64 R19, R12 ;  /* 0x0000000c00137310 */ /* 0x0000620000301000 */
[----:B------:R-:W-:Y:S05]  /*0bc0*/  BRA `(.L_x_12) ;  /* 0x0000000000707947 */ /* 0x000fea0003800000 */
.L_x_0:
[----:B------:R-:W0:Y:S01]  /*0bd0*/  LDCU UR4, c[0x0][0x38c] ;  /* 0x00007180ff0477ac */ /* 0x000e220008000800 */
[----:B-----5:R-:W-:Y:S01]  /*0be0*/  FADD R0, R6, 1 ;  /* 0x3f80000006007421 */ /* 0x020fe20000000000 */
[----:B------:R-:W-:Y:S01]  /*0bf0*/  FADD R20, R7, 1 ;  /* 0x3f80000007147421 */ /* 0x000fe20000000000 */
[----:B------:R-:W-:Y:S01]  /*0c00*/  FADD R21, R8, 1 ;  /* 0x3f80000008157421 */ /* 0x000fe20000000000 */
[----:B------:R-:W-:Y:S01]  /*0c10*/  MOV R23, 0x3fe00000 ;  /* 0x3fe0000000177802 */ /* 0x000fe20000000f00 */
[----:B------:R-:W1:Y:S08]  /*0c20*/  F2F.F64.F32 R10, R0 ;  /* 0x00000000000a7310 */ /* 0x000e700000201800 */
[----:B------:R-:W2:Y:S01]  /*0c30*/  F2F.F64.F32 R12, R20 ;  /* 0x00000014000c7310 */ /* 0x000ea20000201800 */
[----:B-1----:R-:W-:-:S07]  /*0c40*/  DMUL R10, R10, 0.5 ;  /* 0x3fe000000a0a7828 */ /* 0x002fce0000000000 */
[----:B0-----:R-:W0:Y:S01]  /*0c50*/  I2F.F64 R18, UR4 ;  /* 0x0000000400127d12 */ /* 0x001e220008201c00 */
[----:B--2---:R-:W-:-:S07]  /*0c60*/  DMUL R12, R12, 0.5 ;  /* 0x3fe000000c0c7828 */ /* 0x004fce0000000000 */
[----:B------:R-:W1:Y:S01]  /*0c70*/  F2F.F64.F32 R14, R21 ;  /* 0x00000015000e7310 */ /* 0x000e620000201800 */
[----:B0-----:R-:W-:Y:S02]  /*0c80*/  DMUL R10, R18, R10 ;  /* 0x0000000a120a7228 */ /* 0x001fe40000000000 */
[----:B-1----:R-:W-:Y:S02]  /*0c90*/  DMUL R16, R14, 0.5 ;  /* 0x3fe000000e107828 */ /* 0x002fe40000000000 */
[----:B------:R-:W-:-:S06]  /*0ca0*/  DMUL R14, R18, R12 ;  /* 0x0000000c120e7228 */ /* 0x000fcc0000000000 */
[----:B------:R-:W-:Y:S02]  /*0cb0*/  LOP3.LUT R13, R23, 0x80000000, R11, 0xb8, !PT ;  /* 0x80000000170d7812 */ /* 0x000fe400078eb80b */
[----:B------:R-:W-:Y:S01]  /*0cc0*/  MOV R12, RZ ;  /* 0x000000ff000c7202 */ /* 0x000fe20000000f00 */
[----:B------:R-:W-:-:S05]  /*0cd0*/  DMUL R16, R18, R16 ;  /* 0x0000001012107228 */ /* 0x000fca0000000000 */
[----:B------:R-:W-:Y:S01]  /*0ce0*/  DADD.RZ R12, R10, R12 ;  /* 0x000000000a0c7229 */ /* 0x000fe2000000c00c */
[----:B------:R-:W-:Y:S02]  /*0cf0*/  LOP3.LUT R11, R23, 0x80000000, R15, 0xb8, !PT ;  /* 0x80000000170b7812 */ /* 0x000fe400078eb80f */
[----:B------:R-:W-:-:S06]  /*0d00*/  MOV R10, RZ ;  /* 0x000000ff000a7202 */ /* 0x000fcc0000000f00 */
[----:B------:R-:W-:Y:S01]  /*0d10*/  DADD.RZ R14, R14, R10 ;  /* 0x000000000e0e7229 */ /* 0x000fe2000000c00a */
[----:B------:R-:W-:Y:S01]  /*0d20*/  F2I.F64.TRUNC R12, R12 ;  /* 0x0000000c000c7311 */ /* 0x000fe2000030d100 */
[----:B------:R-:W-:-:S06]  /*0d30*/  LOP3.LUT R11, R23, 0x80000000, R17, 0xb8, !PT ;  /* 0x80000000170b7812 */ /* 0x000fcc00078eb811 */
[----:B------:R-:W-:Y:S02]  /*0d40*/  DADD.RZ R16, R16, R10 ;  /* 0x0000000010107229 */ /* 0x000fe4000000c00a */
[----:B------:R-:W0:Y:S08]  /*0d50*/  F2I.F64.TRUNC R15, R14 ;  /* 0x0000000e000f7311 */ /* 0x000e30000030d100 */
[----:B------:R-:W1:Y:S01]  /*0d60*/  F2I.F64.TRUNC R10, R16 ;  /* 0x00000010000a7311 */ /* 0x000e62000030d100 */
[----:B0-----:R-:W-:-:S04]  /*0d70*/  IMAD R11, R12, UR4, R15 ;  /* 0x000000040c0b7c24 */ /* 0x001fc8000f8e020f */
[----:B-1----:R-:W-:-:S07]  /*0d80*/  IMAD R10, R11, UR4, R10 ;  /* 0x000000040b0a7c24 */ /* 0x002fce000f8e020a */
.L_x_12:
[----:B0-----:R-:W0:Y:S01]  /*0d90*/  LDC.64 R12, c[0x0][0x398] ;  /* 0x0000e600ff0c7b82 */ /* 0x001e220000000a00 */
[----:B------:R-:W2:Y:S01]  /*0da0*/  LDCU UR4, c[0x0][0x380] ;  /* 0x00007000ff0477ac */ /* 0x000ea20008000800 */
[----:B------:R-:W3:Y:S01]  /*0db0*/  LDCU UR14, c[0x0][0x398] ;  /* 0x00007300ff0e77ac */ /* 0x000ee20008000800 */
[----:B--2---:R-:W-:Y:S02]  /*0dc0*/  I2FP.F32.S32 R22, UR4 ;  /* 0x0000000400167c45 */ /* 0x004fe40008201400 */
[C---:B0-----:R-:W-:Y:S01]  /*0dd0*/  FSETP.GE.AND P0, PT, R13.reuse, R12, PT ;  /* 0x0000000c0d00720b */ /* 0x041fe20003f06000 */
[----:B------:R-:W-:Y:S01]  /*0de0*/  FADD R0, R13, -R12 ;  /* 0x8000000c0d007221 */ /* 0x000fe20000000000 */
[----:B---3--:R-:W-:-:S11]  /*0df0*/  MOV R12, UR14 ;  /* 0x0000000e000c7c02 */ /* 0x008fd60008000f00 */
[----:B------:R-:W-:Y:S05]  /*0e00*/  @!P0 BRA `(.L_x_13) ;  /* 0x0000000000e08947 */ /* 0x000fea0003800000 */
[----:B------:R-:W0:Y:S01]  /*0e10*/  LDCU UR4, c[0x0][0x384] ;  /* 0x00007080ff0477ac */ /* 0x000e220008000800 */
[----:B------:R-:W-:Y:S01]  /*0e20*/  BSSY.RECONVERGENT B0, `(.L_x_13) ;  /* 0x0000036000007945 */ /* 0x000fe20003800200 */
[----:B------:R-:W-:Y:S01]  /*0e30*/  MOV R17, UR14 ;  /* 0x0000000e00117c02 */ /* 0x000fe20008000f00 */
[----:B------:R-:W2:Y:S01]  /*0e40*/  LDCU UR5, c[0x0][0x388] ;  /* 0x00007100ff0577ac */ /* 0x000ea20008000800 */
[----:B------:R-:W-:Y:S01]  /*0e50*/  MOV R12, UR14 ;  /* 0x0000000e000c7c02 */ /* 0x000fe20008000f00 */
[----:B------:R-:W3:Y:S01]  /*0e60*/  LDCU UR15, c[0x0][0x388] ;  /* 0x00007100ff0f77ac */ /* 0x000ee20008000800 */
[----:B------:R-:W4:Y:S01]  /*0e70*/  LDCU UR18, c[0x0][0x39c] ;  /* 0x00007380ff1277ac */ /* 0x000f220008000800 */
[----:B------:R-:W1:Y:S01]  /*0e80*/  LDCU.64 UR6, c[0x0][0x3b0] ;  /* 0x00007600ff0677ac */ /* 0x000e620008000a00 */
[----:B0-----:R-:W-:Y:S01]  /*0e90*/  I2FP.F32.S32 R11, UR4 ;  /* 0x00000004000b7c45 */ /* 0x001fe20008201400 */
[----:B------:R-:W0:Y:S01]  /*0ea0*/  LDCU.64 UR16, c[0x0][0x380] ;  /* 0x00007000ff1077ac */ /* 0x000e220008000a00 */
[----:B--2---:R-:W-:Y:S01]  /*0eb0*/  I2FP.F32.S32 R13, UR5 ;  /* 0x00000005000d7c45 */ /* 0x004fe20008201400 */
[----:B------:R-:W2:Y:S06]  /*0ec0*/  LDCU.128 UR8, c[0x0][0x3a0] ;  /* 0x00007400ff0877ac */ /* 0x000eac0008000c00 */
.L_x_17:
[-C--:B------:R-:W-:Y:S01]  /*0ed0*/  FFMA R14, R6, R17.reuse, R3 ;  /* 0x00000011060e7223 */ /* 0x080fe20000000003 */
[-C--:B------:R-:W-:Y:S01]  /*0ee0*/  FFMA R16, R7, R17.reuse, R4 ;  /* 0x0000001107107223 */ /* 0x080fe20000000004 */
[----:B------:R-:W-:Y:S01]  /*0ef0*/  FFMA R18, R8, R17, R5 ;  /* 0x0000001108127223 */ /* 0x000fe20000000005 */
[----:B------:R-:W-:Y:S01]  /*0f00*/  MOV R21, 0x3f000000 ;  /* 0x3f00000000157802 */ /* 0x000fe20000000f00 */
[----:B--2---:R-:W-:Y:S01]  /*0f10*/  FADD R14, R14, -UR8 ;  /* 0x800000080e0e7e21 */ /* 0x004fe20008000000 */
[----:B------:R-:W-:Y:S01]  /*0f20*/  FADD R16, R16, -UR10 ;  /* 0x8000000a10107e21 */ /* 0x000fe20008000000 */
[----:B-1----:R-:W-:Y:S01]  /*0f30*/  FADD R18, R18, -UR6 ;  /* 0x8000000612127e21 */ /* 0x002fe20008000000 */
[----:B------:R-:W-:Y:S01]  /*0f40*/  BSSY.RELIABLE B1, `(.L_x_14) ;  /* 0x000001f000017945 */ /* 0x000fe20003800100 */
[----:B------:R-:W-:Y:S01]  /*0f50*/  FMUL R15, R14, UR9 ;  /* 0x000000090e0f7c20 */ /* 0x000fe20008400000 */
[----:B------:R-:W-:Y:S01]  /*0f60*/  FMUL R16, R16, UR11 ;  /* 0x0000000b10107c20 */ /* 0x000fe20008400000 */
[----:B------:R-:W-:-:S02]  /*0f70*/  FMUL R18, R18, UR7 ;  /* 0x0000000712127c20 */ /* 0x000fc40008400000 */
[----:B------:R-:W-:Y:S01]  /*0f80*/  FMUL R15, R22, R15 ;  /* 0x0000000f160f7220 */ /* 0x000fe20000400000 */
[----:B------:R-:W-:Y:S01]  /*0f90*/  FMUL R16, R11, R16 ;  /* 0x000000100b107220 */ /* 0x000fe20000400000 */
[----:B------:R-:W-:-:S03]  /*0fa0*/  FMUL R18, R13, R18 ;  /* 0x000000120d127220 */ /* 0x000fc60000400000 */
[----:B------:R-:W-:-:S05]  /*0fb0*/  LOP3.LUT R14, R21, 0x80000000, R15, 0xb8, !PT ;  /* 0x80000000150e7812 */ /* 0x000fca00078eb80f */
[----:B------:R-:W-:Y:S01]  /*0fc0*/  FADD.RZ R14, R15, R14 ;  /* 0x0000000e0f0e7221 */ /* 0x000fe2000000c000 */
[C---:B------:R-:W-:Y:S02]  /*0fd0*/  LOP3.LUT R15, R21.reuse, 0x80000000, R16, 0xb8, !PT ;  /* 0x80000000150f7812 */ /* 0x040fe400078eb810 */
[----:B------:R-:W-:-:S03]  /*0fe0*/  LOP3.LUT R21, R21, 0x80000000, R18, 0xb8, !PT ;  /* 0x8000000015157812 */ /* 0x000fc600078eb812 */
[----:B------:R-:W-:Y:S01]  /*0ff0*/  FADD.RZ R15, R16, R15 ;  /* 0x0000000f100f7221 */ /* 0x000fe2000000c000 */
[----:B------:R-:W-:Y:S01]  /*1000*/  F2I.TRUNC.NTZ R14, R14 ;  /* 0x0000000e000e7305 */ /* 0x000fe2000020f100 */
[----:B------:R-:W-:-:S07]  /*1010*/  FADD.RZ R21, R18, R21 ;  /* 0x0000001512157221 */ /* 0x000fce000000c000 */
[----:B------:R-:W0:Y:S08]  /*1020*/  F2I.TRUNC.NTZ R15, R15 ;  /* 0x0000000f000f7305 */ /* 0x000e30000020f100 */
[----:B------:R-:W1:Y:S01]  /*1030*/  F2I.TRUNC.NTZ R21, R21 ;  /* 0x0000001500157305 */ /* 0x000e62000020f100 */
[----:B0-----:R-:W-:-:S04]  /*1040*/  ISETP.GE.AND P0, PT, R15, UR17, PT ;  /* 0x000000110f007c0c */ /* 0x001fc8000bf06270 */
[C---:B------:R-:W-:Y:S02]  /*1050*/  ISETP.GE.OR P0, PT, R14.reuse, UR16, P0 ;  /* 0x000000100e007c0c */ /* 0x040fe40008706670 */
[--C-:B-1----:R-:W-:Y:S01]  /*1060*/  LOP3.LUT R16, R21, R14, R15.reuse, 0xfe, !PT ;  /* 0x0000000e15107212 */ /* 0x102fe200078efe0f */
[----:B------:R-:W-:-:S03]  /*1070*/  IMAD R14, R14, UR17, R15 ;  /* 0x000000110e0e7c24 */ /* 0x000fc6000f8e020f */
[----:B------:R-:W-:Y:S01]  /*1080*/  ISETP.LT.OR P0, PT, R16, RZ, P0 ;  /* 0x000000ff1000720c */ /* 0x000fe20000701670 */
[----:B---3--:R-:W-:Y:S01]  /*1090*/  IMAD R23, R14, UR15, R21 ;  /* 0x0000000f0e177c24 */ /* 0x008fe2000f8e0215 */
[----:B------:R-:W-:Y:S02]  /*10a0*/  MOV R16, R17 ;  /* 0x0000001100107202 */ /* 0x000fe40000000f00 */
[----:B------:R-:W-:-:S13]  /*10b0*/  ISETP.GE.OR P0, PT, R21, UR15, P0 ;  /* 0x0000000f15007c0c */ /* 0x000fda0008706670 */
[----:B------:R-:W-:Y:S05]  /*10c0*/  @P0 BRA `(.L_x_15) ;  /* 0x0000000000180947 */ /* 0x000fea0003800000 */
[----:B------:R-:W0:Y:S02]  /*10d0*/  LDC.64 R14, c[0x0][0x3b8] ;  /* 0x0000ee00ff0e7b82 */ /* 0x000e240000000a00 */
[----:B0-----:R-:W-:-:S06]  /*10e0*/  IMAD.WIDE R14, R23, 0x4, R14 ;  /* 0x00000004170e7825 */ /* 0x001fcc00078e020e */
[----:B------:R-:W2:Y:S02]  /*10f0*/  LDG.E.CONSTANT R14, desc[UR12][R14.64] ;  /* 0x0000000c0e0e7981 */ /* 0x000ea4000c1e9900 */
[----:B--2---:R-:W-:-:S13]  /*1100*/  ISETP.NE.AND P0, PT, R14, -0x1, PT ;  /* 0xffffffff0e00780c */ /* 0x004fda0003f05270 */
[----:B------:R-:W-:Y:S05]  /*1110*/  @P0 BREAK.RELIABLE B1 ;  /* 0x0000000000010942 */ /* 0x000fea0003800100 */
[----:B------:R-:W-:Y:S05]  /*1120*/  @P0 BRA `(.L_x_16) ;  /* 0x0000000000140947 */ /* 0x000fea0003800000 */
.L_x_15:
[----:B----4-:R-:W-:Y:S05]  /*1130*/  BSYNC.RELIABLE B1 ;  /* 0x0000000000017941 */ /* 0x010fea0003800100 */
.L_x_14:
[----:B------:R-:W-:Y:S01]  /*1140*/  FFMA R17, R0, 0.0078125, R17 ;  /* 0x3c00000000117823 */ /* 0x000fe20000000011 */
[----:B------:R-:W-:-:S04]  /*1150*/  MOV R12, R16 ;  /* 0x00000010000c7202 */ /* 0x000fc80000000f00 */
[----:B------:R-:W-:-:S13]  /*1160*/  FSETP.GTU.AND P0, PT, R17, UR18, PT ;  /* 0x0000001211007c0b */ /* 0x000fda000bf0c000 */
[----:B------:R-:W-:Y:S05]  /*1170*/  @!P0 BRA `(.L_x_17) ;  /* 0xfffffffc00548947 */ /* 0x000fea000383ffff */
.L_x_16:
[----:B----4-:R-:W-:Y:S05]  /*1180*/  BSYNC.RECONVERGENT B0 ;  /* 0x0000000000007941 */ /* 0x010fea0003800200 */
.L_x_13:
[----:B------:R-:W0:Y:S02]  /*1190*/  LDC.64 R14, c[0x0][0x398] ;  /* 0x0000e600ff0e7b82 */ /* 0x000e240000000a00 */
[----:B0-----:R-:W-:-:S13]  /*11a0*/  FSETP.GE.AND P0, PT, R15, R14, PT ;  /* 0x0000000e0f00720b */ /* 0x001fda0003f06000 */
[----:B------:R-:W-:Y:S05]  /*11b0*/  @!P0 BRA `(.L_x_18) ;  /* 0x0000000000e08947 */ /* 0x000fea0003800000 */
[----:B------:R-:W0:Y:S01]  /*11c0*/  LDCU UR4, c[0x0][0x384] ;  /* 0x00007080ff0477ac */ /* 0x000e220008000800 */
[----:B------:R-:W-:Y:S01]  /*11d0*/  BSSY.RECONVERGENT B0, `(.L_x_18) ;  /* 0x0000036000007945 */ /* 0x000fe20003800200 */
[----:B------:R-:W2:Y:S01]  /*11e0*/  LDCU UR5, c[0x0][0x388] ;  /* 0x00007100ff0577ac */ /* 0x000ea20008000800 */
[----:B------:R-:W3:Y:S01]  /*11f0*/  LDCU UR6, c[0x0][0x39c] ;  /* 0x00007380ff0677ac */ /* 0x000ee20008000800 */
[----:B------:R-:W4:Y:S01]  /*1200*/  LDCU UR7, c[0x0][0x388] ;  /* 0x00007100ff0777ac */ /* 0x000f220008000800 */
[----:B------:R-:W1:Y:S01]  /*1210*/  LDCU UR18, c[0x0][0x398] ;  /* 0x00007300ff1277ac */ /* 0x000e620008000800 */
[----:B0-----:R-:W-:Y:S01]  /*1220*/  I2FP.F32.S32 R20, UR4 ;  /* 0x0000000400147c45 */ /* 0x001fe20008201400 */
[----:B------:R-:W0:Y:S01]  /*1230*/  LDCU.64 UR14, c[0x0][0x3b0] ;  /* 0x00007600ff0e77ac */ /* 0x000e220008000a00 */
[----:B--2---:R-:W-:Y:S01]  /*1240*/  I2FP.F32.S32 R21, UR5 ;  /* 0x0000000500157c45 */ /* 0x004fe20008201400 */
[----:B------:R-:W2:Y:S01]  /*1250*/  LDCU.64 UR16, c[0x0][0x380] ;  /* 0x00007000ff1077ac */ /* 0x000ea20008000a00 */
[----:B---3--:R-:W-:Y:S01]  /*1260*/  MOV R11, UR6 ;  /* 0x00000006000b7c02 */ /* 0x008fe20008000f00 */
[----:B-1--4-:R-:W3:Y:S06]  /*1270*/  LDCU.128 UR8, c[0x0][0x3a0] ;  /* 0x00007400ff0877ac */ /* 0x012eec0008000c00 */
.L_x_22:
[-C--:B------:R-:W-:Y:S01]  /*1280*/  FFMA R14, R7, R11.reuse, R4 ;  /* 0x0000000b070e7223 */ /* 0x080fe20000000004 */
[-C--:B------:R-:W-:Y:S01]  /*1290*/  FFMA R13, R6, R11.reuse, R3 ;  /* 0x0000000b060d7223 */ /* 0x080fe20000000003 */
[----:B------:R-:W-:Y:S01]  /*12a0*/  FFMA R15, R8, R11, R5 ;  /* 0x0000000b080f7223 */ /* 0x000fe20000000005 */
[----:B------:R-:W-:Y:S02]  /*12b0*/  HFMA2 R18, -RZ, RZ, 1.75, 0 ;  /* 0x3f000000ff127431 */ /* 0x000fe400000001ff */
[----:B---3--:R-:W-:Y:S01]  /*12c0*/  FADD R14, R14, -UR10 ;  /* 0x8000000a0e0e7e21 */ /* 0x008fe20008000000 */
[----:B------:R-:W-:Y:S01]  /*12d0*/  FADD R13, R13, -UR8 ;  /* 0x800000080d0d7e21 */ /* 0x000fe20008000000 */
[----:B0-----:R-:W-:Y:S01]  /*12e0*/  FADD R16, R15, -UR14 ;  /* 0x8000000e0f107e21 */ /* 0x001fe20008000000 */
[----:B------:R-:W-:Y:S01]  /*12f0*/  BSSY.RELIABLE B1, `(.L_x_19) ;  /* 0x000001f000017945 */ /* 0x000fe20003800100 */
[----:B------:R-:W-:Y:S01]  /*1300*/  FMUL R15, R14, UR11 ;  /* 0x0000000b0e0f7c20 */ /* 0x000fe20008400000 */
[----:B------:R-:W-:Y:S01]  /*1310*/  FMUL R13, R13, UR9 ;  /* 0x000000090d0d7c20 */ /* 0x000fe20008400000 */
[----:B------:R-:W-:-:S02]  /*1320*/  FMUL R16, R16, UR15 ;  /* 0x0000000f10107c20 */ /* 0x000fc40008400000 */
[----:B------:R-:W-:Y:S01]  /*1330*/  FMUL R15, R20, R15 ;  /* 0x0000000f140f7220 */ /* 0x000fe20000400000 */
[----:B------:R-:W-:Y:S01]  /*1340*/  FMUL R13, R22, R13 ;  /* 0x0000000d160d7220 */ /* 0x000fe20000400000 */
[----:B------:R-:W-:-:S03]  /*1350*/  FMUL R17, R21, R16 ;  /* 0x0000001015117220 */ /* 0x000fc60000400000 */
[C---:B------:R-:W-:Y:S02]  /*1360*/  LOP3.LUT R16, R18.reuse, 0x80000000, R15, 0xb8, !PT ;  /* 0x8000000012107812 */ /* 0x040fe400078eb80f */
[C---:B------:R-:W-:Y:S02]  /*1370*/  LOP3.LUT R14, R18.reuse, 0x80000000, R13, 0xb8, !PT ;  /* 0x80000000120e7812 */ /* 0x040fe400078eb80d */
[----:B------:R-:W-:Y:S01]  /*1380*/  LOP3.LUT R18, R18, 0x80000000, R17, 0xb8, !PT ;  /* 0x8000000012127812 */ /* 0x000fe200078eb811 */
[----:B------:R-:W-:Y:S02]  /*1390*/  FADD.RZ R16, R15, R16 ;  /* 0x000000100f107221 */ /* 0x000fe4000000c000 */
[----:B------:R-:W-:Y:S02]  /*13a0*/  FADD.RZ R14, R13, R14 ;  /* 0x0000000e0d0e7221 */ /* 0x000fe4000000c000 */
[----:B------:R-:W-:Y:S01]  /*13b0*/  FADD.RZ R18, R17, R18 ;  /* 0x0000001211127221 */ /* 0x000fe2000000c000 */
[----:B------:R-:W2:Y:S01]  /*13c0*/  F2I.TRUNC.NTZ R13, R16 ;  /* 0x00000010000d7305 */ /* 0x000ea2000020f100 */
[----:B------:R-:W-:-:S07]  /*13d0*/  MOV R17, R11 ;  /* 0x0000000b00117202 */ /* 0x000fce0000000f00 */
[----:B------:R-:W0:Y:S01]  /*13e0*/  F2I.TRUNC.NTZ R14, R14 ;  /* 0x0000000e000e7305 */ /* 0x000e22000020f100 */
[----:B--2---:R-:W-:-:S07]  /*13f0*/  ISETP.GE.AND P0, PT, R13, UR17, PT ;  /* 0x000000110d007c0c */ /* 0x004fce000bf06270 */
[----:B------:R-:W1:Y:S01]  /*1400*/  F2I.TRUNC.NTZ R18, R18 ;  /* 0x0000001200127305 */ /* 0x000e62000020f100 */
[----:B0-----:R-:W-:Y:S02]  /*1410*/  ISETP.GE.OR P0, PT, R14, UR16, P0 ;  /* 0x000000100e007c0c */ /* 0x001fe40008706670 */
[--C-:B-1----:R-:W-:Y:S01]  /*1420*/  LOP3.LUT R15, R18, R14, R13.reuse, 0xfe, !PT ;  /* 0x0000000e120f7212 */ /* 0x102fe200078efe0d */
[----:B------:R-:W-:-:S03]  /*1430*/  IMAD R13, R14, UR17, R13 ;  /* 0x000000110e0d7c24 */ /* 0x000fc6000f8e020d */
[----:B------:R-:W-:Y:S01]  /*1440*/  ISETP.LT.OR P0, PT, R15, RZ, P0 ;  /* 0x000000ff0f00720c */ /* 0x000fe20000701670 */
[----:B------:R-:W-:-:S03]  /*1450*/  IMAD R13, R13, UR7, R18 ;  /* 0x000000070d0d7c24 */ /* 0x000fc6000f8e0212 */
        /* <DEDUP_REMOVED lines=8> */
.L_x_20:
[----:B------:R-:W-:Y:S05]  /*14e0*/  BSYNC.RELIABLE B1 ;  /* 0x0000000000017941 */ /* 0x000fea0003800100 */
.L_x_19:
[----:B------:R-:W-:Y:S01]  /*14f0*/  FFMA R11, R0, -0.0078125, R11 ;  /* 0xbc000000000b7823 */ /* 0x000fe2000000000b */
[----:B------:R-:W-:-:S04]  /*1500*/  MOV R9, R17 ;  /* 0x0000001100097202 */ /* 0x000fc80000000f00 */
[----:B------:R-:W-:-:S13]  /*1510*/  FSETP.GE.AND P0, PT, R11, UR18, PT ;  /* 0x000000120b007c0b */ /* 0x000fda000bf06000 */
[----:B------:R-:W-:Y:S05]  /*1520*/  @P0 BRA `(.L_x_22) ;  /* 0xfffffffc00540947 */ /* 0x000fea000383ffff */
.L_x_21:
[----:B------:R-:W-:Y:S05]  /*1530*/  BSYNC.RECONVERGENT B0 ;  /* 0x0000000000007941 */ /* 0x000fea0003800200 */
.L_x_18:
[----:B------:R-:W-:Y:S01]  /*1540*/  FSETP.GTU.AND P0, PT, R12, R9, PT ;  /* 0x000000090c00720b */ /* 0x000fe20003f0c000 */
[----:B------:R-:W0:Y:S01]  /*1550*/  LDCU UR18, c[0x0][0x388] ;  /* 0x00007100ff1277ac */ /* 0x000e220008000800 */
[----:B------:R-:W-:Y:S01]  /*1560*/  BSSY.RECONVERGENT B0, `(.L_x_23) ;  /* 0x0000232000007945 */ /* 0x000fe20003800200 */
[----:B------:R-:W-:Y:S01]  /*1570*/  HFMA2 R0, -RZ, RZ, 0, 0 ;  /* 0x00000000ff007431 */ /* 0x000fe200000001ff */
[----:B------:R-:W-:Y:S01]  /*1580*/  MOV R11, RZ ;  /* 0x000000ff000b7202 */ /* 0x000fe20000000f00 */
[----:B------:R-:W2:Y:S01]  /*1590*/  LDCU.64 UR14, c[0x0][0x3b0] ;  /* 0x00007600ff0e77ac */ /* 0x000ea20008000a00 */
[----:B------:R-:W-:Y:S01]  /*15a0*/  HFMA2 R13, -RZ, RZ, 0, 0 ;  /* 0x00000000ff0d7431 */ /* 0x000fe200000001ff */
[----:B------:R-:W-:Y:S01]  /*15b0*/  MOV R14, RZ ;  /* 0x000000ff000e7202 */ /* 0x000fe20000000f00 */
[----:B------:R-:W3:Y:S01]  /*15c0*/  LDCU.64 UR16, c[0x0][0x380] ;  /* 0x00007000ff1077ac */ /* 0x000ee20008000a00 */
[----:B------:R-:W4:Y:S04]  /*15d0*/  LDCU.128 UR8, c[0x0][0x3a0] ;  /* 0x00007400ff0877ac */ /* 0x000f280008000c00 */
[----:B------:R-:W-:Y:S05]  /*15e0*/  @P0 BRA `(.L_x_24) ;  /* 0x0000002000a40947 */ /* 0x000fea0003800000 */
[----:B------:R-:W5:Y:S01]  /*15f0*/  LDC R26, c[0x0][0x390] ;  /* 0x0000e400ff1a7b82 */ /* 0x000f620000000800 */
[----:B------:R-:W0:Y:S01]  /*1600*/  F2I.FLOOR.NTZ R0, R10 ;  /* 0x0000000a00007305 */ /* 0x000e220000207100 */
[----:B------:R-:W2:Y:S01]  /*1610*/  LDCU.64 UR6, c[0x0][0x388] ;  /* 0x00007100ff0677ac */ /* 0x000ea20008000a00 */
[----:B------:R-:W-:Y:S01]  /*1620*/  FADD R21, -R12, R9 ;  /* 0x000000090c157221 */ /* 0x000fe20000000100 */
[----:B------:R-:W3:Y:S03]  /*1630*/  LDCU UR4, c[0x0][0x384] ;  /* 0x00007080ff0477ac */ /* 0x000ee60008000800 */
[----:B------:R-:W-:Y:S02]  /*1640*/  FMUL R21, R21, 0.015625 ;  /* 0x3c80000015157820 */ /* 0x000fe40000400000 */
[----:B-1----:R-:W1:Y:S01]  /*1650*/  F2I.FLOOR.NTZ R20, R19 ;  /* 0x0000001300147305 */ /* 0x002e620000207100 */
[----:B0-----:R-:W-:-:S02]  /*1660*/  IADD3 R11, PT, PT, R0, 0x1, RZ ;  /* 0x00000001000b7810 */ /* 0x001fc40007ffe0ff */
[----:B------:R-:W-:Y:S02]  /*1670*/  I2FP.F32.S32 R15, R0 ;  /* 0x00000000000f7245 */ /* 0x000fe40000201400 */
[----:B------:R-:W-:Y:S02]  /*1680*/  I2FP.F32.S32 R13, R11 ;  /* 0x0000000b000d7245 */ /* 0x000fe40000201400 */
[----:B--2---:R-:W-:Y:S01]  /*1690*/  I2FP.F32.S32 R23, UR6 ;  /* 0x0000000600177c45 */ /* 0x004fe20008201400 */
[----:B------:R-:W-:Y:S01]  /*16a0*/  FADD R15, R10, -R15 ;  /* 0x8000000f0a0f7221 */ /* 0x000fe20000000000 */
[C---:B-----5:R-:W-:Y:S01]  /*16b0*/  ISETP.GT.AND P0, PT, R26.reuse, RZ, PT ;  /* 0x000000ff1a00720c */ /* 0x060fe20003f04270 */
[----:B------:R-:W-:Y:S01]  /*16c0*/  IMAD R17, R26, UR7, RZ ;  /* 0x000000071a117c24 */ /* 0x000fe2000f8e02ff */
[----:B-1----:R-:W-:Y:S01]  /*16d0*/  IADD3 R11, PT, PT, R20, 0x1, RZ ;  /* 0x00000001140b7810 */ /* 0x002fe20007ffe0ff */
[----:B------:R-:W-:Y:S01]  /*16e0*/  FADD R16, -R10, R13 ;  /* 0x0000000d0a107221 */ /* 0x000fe20000000100 */
[----:B------:R-:W-:-:S02]  /*16f0*/  I2FP.F32.S32 R18, R20 ;  /* 0x0000001400127245 */ /* 0x000fc40000201400 */
[----:B------:R-:W-:Y:S01]  /*1700*/  I2FP.F32.S32 R14, R11 ;  /* 0x0000000b000e7245 */ /* 0x000fe20000201400 */
[----:B------:R-:W-:Y:S01]  /*1710*/  IMAD R11, R0, R17, RZ ;  /* 0x00000011000b7224 */ /* 0x000fe200078e02ff */
[----:B---3--:R-:W-:Y:S01]  /*1720*/  I2FP.F32.S32 R24, UR4 ;  /* 0x0000000400187c45 */ /* 0x008fe20008201400 */
[C---:B------:R-:W-:Y:S01]  /*1730*/  FADD R18, R19.reuse, -R18 ;  /* 0x8000001213127221 */ /* 0x040fe20000000000 */
[-C--:B------:R-:W-:Y:S01]  /*1740*/  LEA R25, R26, R26.reuse, 0x1 ;  /* 0x0000001a1a197211 */ /* 0x080fe200078e08ff */
[----:B------:R-:W-:Y:S01]  /*1750*/  FADD R19, -R19, R14 ;  /* 0x0000000e13137221 */ /* 0x000fe20000000100 */
[----:B------:R-:W-:Y:S01]  /*1760*/  IMAD R20, R20, R26, R11 ;  /* 0x0000001a14147224 */ /* 0x000fe200078e020b */
[----:B------:R-:W-:Y:S06]  /*1770*/  @P0 BRA `(.L_x_25) ;  /* 0x00000004003c0947 */ /* 0x000fec0003800000 */
[----:B------:R-:W-:Y:S01]  /*1780*/  HFMA2 R11, -RZ, RZ, 0, 1.78813934326171875e-07 ;  /* 0x00000003ff0b7431 */ /* 0x000fe200000001ff */
[----:B------:R-:W-:Y:S01]  /*1790*/  BSSY.RECONVERGENT B1, `(.L_x_26) ;  /* 0x000004c000017945 */ /* 0x000fe20003800200 */
[----:B------:R-:W-:Y:S01]  /*17a0*/  HFMA2 R14, -RZ, RZ, 0, 0 ;  /* 0x00000000ff0e7431 */ /* 0x000fe200000001ff */
[----:B------:R-:W-:Y:S02]  /*17b0*/  MOV R10, 0x3f800000 ;  /* 0x3f800000000a7802 */ /* 0x000fe40000000f00 */
[----:B------:R-:W-:Y:S02]  /*17c0*/  MOV R13, RZ ;  /* 0x000000ff000d7202 */ /* 0x000fe40000000f00 */
[----:B------:R-:W-:Y:S01]  /*17d0*/  MOV R0, RZ ;  /* 0x000000ff00007202 */ /* 0x000fe20000000f00 */
[----:B------:R-:W-:Y:S02]  /*17e0*/  IMAD R16, R26, R11, 0x1 ;  /* 0x000000011a107424 */ /* 0x000fe400078e020b */
[----:B------:R-:W-:-:S07]  /*17f0*/  HFMA2 R11, -RZ, RZ, 0, 0 ;  /* 0x00000000ff0b7431 */ /* 0x000fce00000001ff */
.L_x_30:
[-C--:B------:R-:W-:Y:S01]  /*1800*/  FFMA R15, R6, R12.reuse, R3 ;  /* 0x0000000c060f7223 */ /* 0x080fe20000000003 */
[-C--:B------:R-:W-:Y:S01]  /*1810*/  FFMA R17, R7, R12.reuse, R4 ;  /* 0x0000000c07117223 */ /* 0x080fe20000000004 */
[----:B------:R-:W-:Y:S01]  /*1820*/  FFMA R18, R8, R12, R5 ;  /* 0x0000000c08127223 */ /* 0x000fe20000000005 */
[----:B------:R-:W-:Y:S01]  /*1830*/  BSSY.RELIABLE B2, `(.L_x_27) ;  /* 0x000003e000027945 */ /* 0x000fe20003800100 */
[----:B----4-:R-:W-:Y:S01]  /*1840*/  FADD R15, R15, -UR8 ;  /* 0x800000080f0f7e21 */ /* 0x010fe20008000000 */
[----:B------:R-:W-:Y:S01]  /*1850*/  FADD R17, R17, -UR10 ;  /* 0x8000000a11117e21 */ /* 0x000fe20008000000 */
[----:B------:R-:W-:Y:S02]  /*1860*/  FADD R20, R18, -UR14 ;  /* 0x8000000e12147e21 */ /* 0x000fe40008000000 */
[----:B------:R-:W-:Y:S01]  /*1870*/  FMUL R15, R15, UR9 ;  /* 0x000000090f0f7c20 */ /* 0x000fe20008400000 */
[----:B------:R-:W-:Y:S01]  /*1880*/  FMUL R19, R17, UR11 ;  /* 0x0000000b11137c20 */ /* 0x000fe20008400000 */
[----:B------:R-:W-:-:S02]  /*1890*/  FMUL R26, R20, UR15 ;  /* 0x0000000f141a7c20 */ /* 0x000fc40008400000 */
[----:B------:R-:W-:Y:S01]  /*18a0*/  FMUL R18, R22, R15 ;  /* 0x0000000f16127220 */ /* 0x000fe20000400000 */
[----:B------:R-:W-:Y:S01]  /*18b0*/  FMUL R20, R24, R19 ;  /* 0x0000001318147220 */ /* 0x000fe20000400000 */
[----:B------:R-:W-:Y:S01]  /*18c0*/  MOV R15, 0x3f000000 ;  /* 0x3f000000000f7802 */ /* 0x000fe20000000f00 */
[----:B------:R-:W-:-:S03]  /*18d0*/  FMUL R26, R23, R26 ;  /* 0x0000001a171a7220 */ /* 0x000fc60000400000 */
[C---:B------:R-:W-:Y:S02]  /*18e0*/  LOP3.LUT R19, R15.reuse, 0x80000000, R20, 0xb8, !PT ;  /* 0x800000000f137812 */ /* 0x040fe400078eb814 */
[C---:B------:R-:W-:Y:S02]  /*18f0*/  LOP3.LUT R17, R15.reuse, 0x80000000, R18, 0xb8, !PT ;  /* 0x800000000f117812 */ /* 0x040fe400078eb812 */
[----:B------:R-:W-:Y:S01]  /*1900*/  LOP3.LUT R27, R15, 0x80000000, R26, 0xb8, !PT ;  /* 0x800000000f1b7812 */ /* 0x000fe200078eb81a */
[----:B------:R-:W-:Y:S02]  /*1910*/  FADD.RZ R19, R20, R19 ;  /* 0x0000001314137221 */ /* 0x000fe4000000c000 */
[----:B------:R-:W-:Y:S02]  /*1920*/  FADD.RZ R17, R18, R17 ;  /* 0x0000001112117221 */ /* 0x000fe4000000c000 */
[----:B------:R-:W-:Y:S01]  /*1930*/  FADD.RZ R27, R26, R27 ;  /* 0x0000001b1a1b7221 */ /* 0x000fe2000000c000 */
[----:B------:R-:W0:Y:S08]  /*1940*/  F2I.TRUNC.NTZ R18, R19 ;  /* 0x0000001300127305 */ /* 0x000e30000020f100 */
[----:B------:R-:W1:Y:S01]  /*1950*/  F2I.TRUNC.NTZ R17, R17 ;  /* 0x0000001100117305 */ /* 0x000e62000020f100 */
[----:B0-----:R-:W-:-:S07]  /*1960*/  ISETP.GE.AND P0, PT, R18, UR17, PT ;  /* 0x0000001112007c0c */ /* 0x001fce000bf06270 */
[----:B------:R-:W0:Y:S01]  /*1970*/  F2I.TRUNC.NTZ R27, R27 ;  /* 0x0000001b001b7305 */ /* 0x000e22000020f100 */
[----:B-1----:R-:W-:Y:S02]  /*1980*/  ISETP.GE.OR P0, PT, R17, UR16, P0 ;  /* 0x0000001011007c0c */ /* 0x002fe40008706670 */
[--C-:B0-----:R-:W-:Y:S01]  /*1990*/  LOP3.LUT R20, R27, R17, R18.reuse, 0xfe, !PT ;  /* 0x000000111b147212 */ /* 0x101fe200078efe12 */
[----:B------:R-:W-:-:S03]  /*19a0*/  IMAD R18, R17, UR17, R18 ;  /* 0x0000001111127c24 */ /* 0x000fc6000f8e0212 */
[----:B------:R-:W-:Y:S01]  /*19b0*/  ISETP.LT.OR P0, PT, R20, RZ, P0 ;  /* 0x000000ff1400720c */ /* 0x000fe20000701670 */
[----:B------:R-:W-:-:S03]  /*19c0*/  IMAD R17, R18, UR18, R27 ;  /* 0x0000001212117c24 */ /* 0x000fc6000f8e021b */
[----:B------:R-:W-:-:S13]  /*19d0*/  ISETP.GE.OR P0, PT, R27, UR18, P0 ;  /* 0x000000121b007c0c */ /* 0x000fda0008706670 */
[----:B------:R-:W-:Y:S05]  /*19e0*/  @P0 BRA `(.L_x_28) ;  /* 0x0000000000880947 */ /* 0x000fea0003800000 */
[----:B------:R-:W0:Y:S02]  /*19f0*/  LDC.64 R18, c[0x0][0x3b8] ;  /* 0x0000ee00ff127b82 */ /* 0x000e240000000a00 */
[----:B0-----:R-:W-:-:S05]  /*1a00*/  IMAD.WIDE R18, R17, 0x4, R18 ;  /* 0x0000000411127825 */ /* 0x001fca00078e0212 */
[----:B------:R-:W2:Y:S02]  /*1a10*/  LDG.E.CONSTANT R17, desc[UR12][R18.64] ;  /* 0x0000000c12117981 */ /* 0x000ea4000c1e9900 */
[----:B--2---:R-:W-:-:S13]  /*1a20*/  ISETP.NE.AND P0, PT, R17, -0x1, PT ;  /* 0xffffffff1100780c */ /* 0x004fda0003f05270 */
[----:B------:R-:W-:Y:S05]  /*1a30*/  @!P0 BRA `(.L_x_28) ;  /* 0x0000000000748947 */ /* 0x000fea0003800000 */
[----:B------:R-:W0:Y:S01]  /*1a40*/  LDC.64 R18, c[0x0][0x3c0] ;  /* 0x0000f000ff127b82 */ /* 0x000e220000000a00 */
[----:B------:R-:W-:-:S04]  /*1a50*/  IMAD R17, R17, R16, R25 ;  /* 0x0000001011117224 */ /* 0x000fc800078e0219 */
[----:B0-----:R-:W-:-:S06]  /*1a60*/  IMAD.WIDE R18, R17, 0x4, R18 ;  /* 0x0000000411127825 */ /* 0x001fcc00078e0212 */
[----:B------:R-:W2:Y:S01]  /*1a70*/  LDG.E.CONSTANT R18, desc[UR12][R18.64] ;  /* 0x0000000c12127981 */ /* 0x000ea2000c1e9900 */
[----:B------:R-:W-:Y:S01]  /*1a80*/  HFMA2 R26, -RZ, RZ, 3.7421875, 0 ;  /* 0x437c0000ff1a7431 */ /* 0x000fe200000001ff */
[----:B------:R-:W-:Y:S01]  /*1a90*/  UMOV UR4, 0xeb1c432d ;  /* 0xeb1c432d00047882 */ /* 0x000fe20000000000 */
[----:B------:R-:W-:Y:S01]  /*1aa0*/  UMOV UR5, 0x3f1a36e2 ;  /* 0x3f1a36e200057882 */ /* 0x000fe20000000000 */
[----:B--2---:R-:W-:-:S05]  /*1ab0*/  FMNMX R20, RZ, R18, !PT ;  /* 0x00000012ff147209 */ /* 0x004fca0007800000 */
[----:B------:R-:W-:-:S04]  /*1ac0*/  FMUL R20, R21, -R20 ;  /* 0x8000001415147220 */ /* 0x000fc80000400000 */
[----:B------:R-:W-:-:S04]  /*1ad0*/  FFMA.SAT R15, R20, 0.0057249800302088260651, R15 ;  /* 0x3bbb989d140f7823 */ /* 0x000fc8000000200f */
[----:B------:R-:W-:-:S04]  /*1ae0*/  FFMA.RM R15, R15, R26, 12582913 ;  /* 0x4b4000010f0f7423 */ /* 0x000fc8000000401a */
[C---:B------:R-:W-:Y:S01]  /*1af0*/  FADD R17, R15.reuse, -12583039 ;  /* 0xcb40007f0f117421 */ /* 0x040fe20000000000 */
[----:B------:R-:W-:-:S03]  /*1b00*/  SHF.L.U32 R15, R15, 0x17, RZ ;  /* 0x000000170f0f7819 */ /* 0x000fc600000006ff */
[----:B------:R-:W-:-:S04]  /*1b10*/  FFMA R17, R20, 1.4426950216293334961, -R17 ;  /* 0x3fb8aa3b14117823 */ /* 0x000fc80000000811 */
[----:B------:R-:W-:-:S04]  /*1b20*/  FFMA R17, R20, 1.925963033500011079e-08, R17 ;  /* 0x32a5706014117823 */ /* 0x000fc80000000011 */
[----:B------:R-:W0:Y:S02]  /*1b30*/  MUFU.EX2 R20, R17 ;  /* 0x0000001100147308 */ /* 0x000e240000000800 */
[----:B0-----:R-:W-:-:S04]  /*1b40*/  FFMA R15, R15, -R20, 1 ;  /* 0x3f8000000f0f7423 */ /* 0x001fc80000000814 */
[----:B------:R-:W-:Y:S01]  /*1b50*/  FADD R19, -R15, 1 ;  /* 0x3f8000000f137421 */ /* 0x000fe20000000100 */
[----:B------:R-:W-:-:S03]  /*1b60*/  FMUL R15, R10, R15 ;  /* 0x0000000f0a0f7220 */ /* 0x000fc60000400000 */
[----:B------:R-:W-:Y:S01]  /*1b70*/  FMUL R20, R10, R19 ;  /* 0x000000130a147220 */ /* 0x000fe20000400000 */
[-C--:B------:R-:W-:Y:S01]  /*1b80*/  FFMA R0, RZ, R15.reuse, R0 ;  /* 0x0000000fff007223 */ /* 0x080fe20000000000 */
[-C--:B------:R-:W-:Y:S01]  /*1b90*/  FFMA R11, RZ, R15.reuse, R11 ;  /* 0x0000000fff0b7223 */ /* 0x080fe2000000000b */
[----:B------:R-:W-:Y:S01]  /*1ba0*/  FFMA R13, RZ, R15, R13 ;  /* 0x0000000fff0d7223 */ /* 0x000fe2000000000d */
[----:B------:R-:W0:Y:S01]  /*1bb0*/  F2F.F64.F32 R18, R20 ;  /* 0x0000001400127310 */ /* 0x000e220000201800 */
[----:B------:R-:W-:Y:S01]  /*1bc0*/  FADD R14, R14, R15 ;  /* 0x0000000f0e0e7221 */ /* 0x000fe20000000000 */
[----:B0-----:R-:W-:-:S14]  /*1bd0*/  DSETP.GEU.AND P0, PT, R18, UR4, PT ;  /* 0x0000000412007e2a */ /* 0x001fdc000bf0e000 */
[----:B------:R-:W-:Y:S05]  /*1be0*/  @!P0 BREAK.RELIABLE B2 ;  /* 0x0000000000028942 */ /* 0x000fea0003800100 */
[----:B------:R-:W-:Y:S05]  /*1bf0*/  @!P0 BRA `(.L_x_29) ;  /* 0x0000000000148947 */ /* 0x000fea0003800000 */
[----:B------:R-:W-:-:S07]  /*1c00*/  MOV R10, R20 ;  /* 0x00000014000a7202 */ /* 0x000fce0000000f00 */
.L_x_28:
[----:B------:R-:W-:Y:S05]  /*1c10*/  BSYNC.RELIABLE B2 ;  /* 0x0000000000027941 */ /* 0x000fea0003800100 */
.L_x_27:
[----:B------:R-:W-:-:S05]  /*1c20*/  FADD R12, R21, R12 ;  /* 0x0000000c150c7221 */ /* 0x000fca0000000000 */
[----:B------:R-:W-:-:S13]  /*1c30*/  FSETP.GTU.AND P0, PT, R12, R9, PT ;  /* 0x000000090c00720b */ /* 0x000fda0003f0c000 */
[----:B------:R-:W-:Y:S05]  /*1c40*/  @!P0 BRA `(.L_x_30) ;  /* 0xfffffff800ec8947 */ /* 0x000fea000383ffff */
.L_x_29:
[----:B------:R-:W-:Y:S05]  /*1c50*/  BSYNC.RECONVERGENT B1 ;  /* 0x0000000000017941 */ /* 0x000fea0003800200 */
.L_x_26:
[----:B------:R-:W-:Y:S05]  /*1c60*/  BRA `(.L_x_24) ;  /* 0x0000001c00047947 */ /* 0x000fea0003800000 */
.L_x_25:
[----:B------:R-:W-:Y:S01]  /*1c70*/  HFMA2 R14, -RZ, RZ, 0, 0 ;  /* 0x00000000ff0e7431 */ /* 0x000fe200000001ff */
[----:B------:R-:W-:Y:S01]  /*1c80*/  LOP3.LUT R22, R26, 0x7ffffff8, RZ, 0xc0, !PT ;  /* 0x7ffffff81a167812 */ /* 0x000fe200078ec0ff */
[----:B------:R-:W-:Y:S01]  /*1c90*/  HFMA2 R11, -RZ, RZ, 0, 0 ;  /* 0x00000000ff0b7431 */ /* 0x000fe200000001ff */
[----:B------:R-:W-:Y:S02]  /*1ca0*/  MOV R23, 0x3f800000 ;  /* 0x3f80000000177802 */ /* 0x000fe40000000f00 */
[----:B------:R-:W-:Y:S02]  /*1cb0*/  MOV R13, RZ ;  /* 0x000000ff000d7202 */ /* 0x000fe40000000f00 */
[----:B------:R-:W-:-:S07]  /*1cc0*/  MOV R0, RZ ;  /* 0x000000ff00007202 */ /* 0x000fce0000000f00 */
.L_x_43:
[----:B------:R-:W0:Y:S01]  /*1cd0*/  LDCU.128 UR4, c[0x0][0x3a0] ;  /* 0x00007400ff0477ac */ /* 0x000e220008000c00 */
[-C--:B------:R-:W-:Y:S01]  /*1ce0*/  FFMA R24, R6, R12.reuse, R3 ;  /* 0x0000000c06187223 */ /* 0x080fe20000000003 */
[----:B------:R-:W-:Y:S01]  /*1cf0*/  FFMA R25, R7, R12, R4 ;  /* 0x0000000c07197223 */ /* 0x000fe20000000004 */
[----:B------:R-:W-:Y:S01]  /*1d00*/  MOV R28, 0x3f000000 ;  /* 0x3f000000001c7802 */ /* 0x000fe20000000f00 */
[----:B------:R-:W1:Y:S01]  /*1d10*/  LDCU UR19, c[0x0][0x380] ;  /* 0x00007000ff1377ac */ /* 0x000e620008000800 */
[----:B------:R-:W-:Y:S01]  /*1d20*/  BSSY.RELIABLE B1, `(.L_x_31) ;  /* 0x00001b2000017945 */ /* 0x000fe20003800100 */
[----:B------:R-:W2:Y:S01]  /*1d30*/  LDCU.64 UR20, c[0x0][0x3b0] ;  /* 0x00007600ff1477ac */ /* 0x000ea20008000a00 */
[----:B------:R-:W3:Y:S01]  /*1d40*/  LDCU UR22, c[0x0][0x384] ;  /* 0x00007080ff1677ac */ /* 0x000ee20008000800 */
[----:B0-----:R-:W-:Y:S01]  /*1d50*/  FADD R24, R24, -UR4 ;  /* 0x8000000418187e21 */ /* 0x001fe20008000000 */
[----:B------:R-:W0:Y:S01]  /*1d60*/  LDCU UR4, c[0x0][0x388] ;  /* 0x00007100ff0477ac */ /* 0x000e220008000800 */
[----:B------:R-:W-:Y:S01]  /*1d70*/  FADD R26, R25, -UR6 ;  /* 0x80000006191a7e21 */ /* 0x000fe20008000000 */
[----:B-1----:R-:W-:Y:S01]  /*1d80*/  I2FP.F32.S32 R27, UR19 ;  /* 0x00000013001b7c45 */ /* 0x002fe20008201400 */
[----:B------:R-:W-:-:S02]  /*1d90*/  FMUL R24, R24, UR5 ;  /* 0x0000000518187c20 */ /* 0x000fc40008400000 */
[----:B------:R-:W-:Y:S01]  /*1da0*/  FMUL R26, R26, UR7 ;  /* 0x000000071a1a7c20 */ /* 0x000fe20008400000 */
[----:B------:R-:W1:Y:S01]  /*1db0*/  LDCU.64 UR6, c[0x0][0x380] ;  /* 0x00007000ff0677ac */ /* 0x000e620008000a00 */
[----:B------:R-:W-:Y:S01]  /*1dc0*/  FMUL R25, R27, R24 ;  /* 0x000000181b197220 */ /* 0x000fe20000400000 */
[----:B------:R-:W-:Y:S01]  /*1dd0*/  FFMA R27, R8, R12, R5 ;  /* 0x0000000c081b7223 */ /* 0x000fe20000000005 */
[----:B---3--:R-:W-:-:S03]  /*1de0*/  I2FP.F32.S32 R31, UR22 ;  /* 0x00000016001f7c45 */ /* 0x008fc60008201400 */
[----:B--2---:R-:W-:Y:S01]  /*1df0*/  FADD R29, R27, -UR20 ;  /* 0x800000141b1d7e21 */ /* 0x004fe20008000000 */
[C---:B------:R-:W-:Y:S01]  /*1e00*/  LOP3.LUT R24, R28.reuse, 0x80000000, R25, 0xb8, !PT ;  /* 0x800000001c187812 */ /* 0x040fe200078eb819 */
[----:B------:R-:W-:Y:S02]  /*1e10*/  FMUL R27, R31, R26 ;  /* 0x0000001a1f1b7220 */ /* 0x000fe40000400000 */
[----:B------:R-:W-:Y:S01]  /*1e20*/  FMUL R29, R29, UR21 ;  /* 0x000000151d1d7c20 */ /* 0x000fe20008400000 */
[----:B0-----:R-:W-:Y:S01]  /*1e30*/  I2FP.F32.S32 R30, UR4 ;  /* 0x00000004001e7c45 */ /* 0x001fe20008201400 */
[----:B------:R-:W-:Y:S01]  /*1e40*/  FADD.RZ R24, R25, R24 ;  /* 0x0000001819187221 */ /* 0x000fe2000000c000 */
[----:B------:R-:W0:Y:S01]  /*1e50*/  LDCU UR4, c[0x0][0x388] ;  /* 0x00007100ff0477ac */ /* 0x000e220008000800 */
[----:B------:R-:W-:Y:S02]  /*1e60*/  LOP3.LUT R26, R28, 0x80000000, R27, 0xb8, !PT ;  /* 0x800000001c1a7812 */ /* 0x000fe400078eb81b */
[----:B------:R-:W-:-:S02]  /*1e70*/  FMUL R29, R30, R29 ;  /* 0x0000001d1e1d7220 */ /* 0x000fc40000400000 */
[----:B------:R-:W-:Y:S01]  /*1e80*/  F2I.TRUNC.NTZ R24, R24 ;  /* 0x0000001800187305 */ /* 0x000fe2000020f100 */
[----:B------:R-:W-:Y:S02]  /*1e90*/  FADD.RZ R26, R27, R26 ;  /* 0x0000001a1b1a7221 */ /* 0x000fe4000000c000 */
[----:B------:R-:W-:-:S05]  /*1ea0*/  LOP3.LUT R30, R28, 0x80000000, R29, 0xb8, !PT ;  /* 0x800000001c1e7812 */ /* 0x000fca00078eb81d */
[----:B------:R-:W-:Y:S01]  /*1eb0*/  FADD.RZ R30, R29, R30 ;  /* 0x0000001e1d1e7221 */ /* 0x000fe2000000c000 */
[----:B------:R-:W1:Y:S08]  /*1ec0*/  F2I.TRUNC.NTZ R25, R26 ;  /* 0x0000001a00197305 */ /* 0x000e70000020f100 */
[----:B------:R-:W2:Y:S01]  /*1ed0*/  F2I.TRUNC.NTZ R30, R30 ;  /* 0x0000001e001e7305 */ /* 0x000ea2000020f100 */
[----:B-1----:R-:W-:-:S04]  /*1ee0*/  ISETP.GE.AND P0, PT, R25, UR7, PT ;  /* 0x0000000719007c0c */ /* 0x002fc8000bf06270 */
[----:B------:R-:W-:Y:S02]  /*1ef0*/  ISETP.GE.OR P0, PT, R24, UR6, P0 ;  /* 0x0000000618007c0c */ /* 0x000fe40008706670 */
[--C-:B--2---:R-:W-:Y:S01]  /*1f00*/  LOP3.LUT R27, R30, R24, R25.reuse, 0xfe, !PT ;  /* 0x000000181e1b7212 */ /* 0x104fe200078efe19 */
[----:B------:R-:W-:-:S03]  /*1f10*/  IMAD R25, R24, UR7, R25 ;  /* 0x0000000718197c24 */ /* 0x000fc6000f8e0219 */
[----:B------:R-:W-:Y:S01]  /*1f20*/  ISETP.LT.OR P0, PT, R27, RZ, P0 ;  /* 0x000000ff1b00720c */ /* 0x000fe20000701670 */
[----:B0-----:R-:W-:-:S03]  /*1f30*/  IMAD R27, R25, UR4, R30 ;  /* 0x00000004191b7c24 */ /* 0x001fc6000f8e021e */
[----:B------:R-:W-:-:S13]  /*1f40*/  ISETP.GE.OR P0, PT, R30, UR4, P0 ;  /* 0x000000041e007c0c */ /* 0x000fda0008706670 */
[----:B------:R-:W-:Y:S05]  /*1f50*/  @P0 BRA `(.L_x_32) ;  /* 0x0000001800380947 */ /* 0x000fea0003800000 */
[----:B------:R-:W0:Y:S02]  /*1f60*/  LDC.64 R24, c[0x0][0x3b8] ;  /* 0x0000ee00ff187b82 */ /* 0x000e240000000a00 */
[----:B0-----:R-:W-:-:S05]  /*1f70*/  IMAD.WIDE R24, R27, 0x4, R24 ;  /* 0x000000041b187825 */ /* 0x001fca00078e0218 */
[----:B------:R-:W2:Y:S02]  /*1f80*/  LDG.E.CONSTANT R34, desc[UR12][R24.64] ;  /* 0x0000000c18227981 */ /* 0x000ea4000c1e9900 */
[----:B--2---:R-:W-:-:S13]  /*1f90*/  ISETP.NE.AND P0, PT, R34, -0x1, PT ;  /* 0xffffffff2200780c */ /* 0x004fda0003f05270 */
[----:B------:R-:W-:Y:S05]  /*1fa0*/  @!P0 BRA `(.L_x_32) ;  /* 0x0000001800248947 */ /* 0x000fea0003800000 */
[----:B------:R-:W0:Y:S01]  /*1fb0*/  LDCU UR5, c[0x0][0x390] ;  /* 0x00007200ff0577ac */ /* 0x000e220008000800 */
[----:B------:R-:W1:Y:S01]  /*1fc0*/  LDC.64 R24, c[0x0][0x3c0] ;  /* 0x0000f000ff187b82 */ /* 0x000e620000000a00 */
[----:B0-----:R-:W-:-:S06]  /*1fd0*/  UIMAD UR4, UR5, 0x3, URZ ;  /* 0x00000003050478a4 */ /* 0x001fcc000f8e02ff */
[----:B------:R-:W-:-:S05]  /*1fe0*/  IMAD R34, R34, UR4, R34 ;  /* 0x0000000422227c24 */ /* 0x000fca000f8e0222 */
[----:B------:R-:W-:Y:S01]  /*1ff0*/  IADD3 R27, PT, PT, R34, UR4, RZ ;  /* 0x00000004221b7c10 */ /* 0x000fe2000fffe0ff */
[----:B------:R-:W-:Y:S01]  /*2000*/  HFMA2 R31, -RZ, RZ, 3.7421875, 0 ;  /* 0x437c0000ff1f7431 */ /* 0x000fe200000001ff */
[----:B------:R-:W0:Y:S03]  /*2010*/  LDCU.U8 UR4, c[0x0][0x3e8] ;  /* 0x00007d00ff0477ac */ /* 0x000e260008000000 */
[----:B-1----:R-:W-:-:S06]  /*2020*/  IMAD.WIDE R26, R27, 0x4, R24 ;  /* 0x000000041b1a7825 */ /* 0x002fcc00078e0218 */
[----:B------:R-:W2:Y:S01]  /*2030*/  LDG.E.CONSTANT R26, desc[UR12][R26.64] ;  /* 0x0000000c1a1a7981 */ /* 0x000ea2000c1e9900 */
[----:B0-----:R-:W-:-:S04]  /*2040*/  UPRMT UR4, UR4, 0x8880, URZ ;  /* 0x0000888004047896 */ /* 0x001fc800080000ff */
[----:B------:R-:W-:Y:S01]  /*2050*/  UISETP.NE.AND UP0, UPT, UR4, URZ, UPT ;  /* 0x000000ff0400728c */ /* 0x000fe2000bf05270 */
[----:B--2---:R-:W-:-:S05]  /*2060*/  FMNMX R30, RZ, R26, !PT ;  /* 0x0000001aff1e7209 */ /* 0x004fca0007800000 */
[----:B------:R-:W-:-:S04]  /*2070*/  FMUL R29, R21, -R30 ;  /* 0x8000001e151d7220 */ /* 0x000fc80000400000 */
[----:B------:R-:W-:-:S04]  /*2080*/  FFMA.SAT R28, R29, 0.0057249800302088260651, R28 ;  /* 0x3bbb989d1d1c7823 */ /* 0x000fc8000000201c */
[----:B------:R-:W-:-:S04]  /*2090*/  FFMA.RM R28, R28, R31, 12582913 ;  /* 0x4b4000011c1c7423 */ /* 0x000fc8000000401f */
[C---:B------:R-:W-:Y:S01]  /*20a0*/  FADD R30, R28.reuse, -12583039 ;  /* 0xcb40007f1c1e7421 */ /* 0x040fe20000000000 */
[----:B------:R-:W-:-:S03]  /*20b0*/  SHF.L.U32 R35, R28, 0x17, RZ ;  /* 0x000000171c237819 */ /* 0x000fc600000006ff */
[----:B------:R-:W-:-:S04]  /*20c0*/  FFMA R30, R29, 1.4426950216293334961, -R30 ;  /* 0x3fb8aa3b1d1e7823 */ /* 0x000fc8000000081e */
[----:B------:R-:W-:-:S06]  /*20d0*/  FFMA R30, R29, 1.925963033500011079e-08, R30 ;  /* 0x32a570601d1e7823 */ /* 0x000fcc000000001e */
[----:B------:R-:W0:Y:S02]  /*20e0*/  MUFU.EX2 R30, R30 ;  /* 0x0000001e001e7308 */ /* 0x000e240000000800 */
[----:B0-----:R-:W-:Y:S01]  /*20f0*/  FMUL R35, R35, R30 ;  /* 0x0000001e23237220 */ /* 0x001fe20000400000 */
[----:B------:R-:W-:Y:S06]  /*2100*/  BRA.U !UP0, `(.L_x_33) ;  /* 0x0000000908e87547 */ /* 0x000fec000b800000 */
[----:B------:R-:W0:Y:S01]  /*2110*/  LDC R37, c[0x0][0x390] ;  /* 0x0000e400ff257b82 */ /* 0x000e220000000800 */
[----:B------:R-:W-:Y:S02]  /*2120*/  CS2R R40, SRZ ;  /* 0x0000000000287805 */ /* 0x000fe4000001ff00 */
[----:B------:R-:W-:Y:S02]  /*2130*/  CS2R R42, SRZ ;  /* 0x00000000002a7805 */ /* 0x000fe4000001ff00 */
[----:B0-----:R-:W-:-:S13]  /*2140*/  ISETP.GE.U32.AND P0, PT, R37, 0x4, PT ;  /* 0x000000042500780c */ /* 0x001fda0003f06070 */
[----:B------:R-:W-:Y:S05]  /*2150*/  @!P0 BRA `(.L_x_34) ;  /* 0x0000000400808947 */ /* 0x000fea0003800000 */
[----:B------:R-:W-:Y:S01]  /*2160*/  ULOP3.LUT UR5, UR5, 0x7ffffffc, URZ, 0xc0, !UPT ;  /* 0x7ffffffc05057892 */ /* 0x000fe2000f8ec0ff */
[----:B------:R-:W-:Y:S01]  /*2170*/  BSSY.RECONVERGENT B2, `(.L_x_35) ;  /* 0x000005b000027945 */ /* 0x000fe20003800200 */
[----:B------:R-:W-:Y:S02]  /*2180*/  MOV R40, RZ ;  /* 0x000000ff00287202 */ /* 0x000fe40000000f00 */
[----:B------:R-:W-:Y:S01]  /*2190*/  UIADD3 UR5, UPT, UPT, -UR5, URZ, URZ ;  /* 0x000000ff05057290 */ /* 0x000fe2000fffe1ff */
[----:B------:R-:W-:Y:S02]  /*21a0*/  MOV R39, R34 ;  /* 0x0000002200277202 */ /* 0x000fe40000000f00 */
[----:B------:R-:W-:-:S03]  /*21b0*/  MOV R38, R20 ;  /* 0x0000001400267202 */ /* 0x000fc60000000f00 */
[----:B------:R-:W-:-:S07]  /*21c0*/  MOV R36, UR5 ;  /* 0x0000000500247c02 */ /* 0x000fce0008000f00 */
.L_x_36:
[----:B------:R-:W0:Y:S02]  /*21d0*/  LDC.64 R26, c[0x0][0x3c8] ;  /* 0x0000f200ff1a7b82 */ /* 0x000e240000000a00 */
[----:B0-----:R-:W-:-:S05]  /*21e0*/  IMAD.WIDE R26, R38, 0x4, R26 ;  /* 0x00000004261a7825 */ /* 0x001fca00078e021a */
[----:B------:R-:W2:Y:S01]  /*21f0*/  LDG.E.CONSTANT R51, desc[UR12][R26.64] ;  /* 0x0000000c1a337981 */ /* 0x000ea2000c1e9900 */
[----:B------:R-:W-:-:S03]  /*2200*/  IMAD.WIDE.U32 R28, R37, 0x4, R26 ;  /* 0x00000004251c7825 */ /* 0x000fc600078e001a */
[----:B------:R-:W3:Y:S01]  /*2210*/  LDG.E.CONSTANT R45, desc[UR12][R26.64+0x4] ;  /* 0x0000040c1a2d7981 */ /* 0x000ee2000c1e9900 */
[----:B------:R-:W-:-:S03]  /*2220*/  IMAD.WIDE R30, R17, 0x4, R26 ;  /* 0x00000004111e7825 */ /* 0x000fc600078e021a */
[----:B------:R-:W5:Y:S04]  /*2230*/  LDG.E.CONSTANT R53, desc[UR12][R28.64] ;  /* 0x0000000c1c357981 */ /* 0x000f68000c1e9900 */
[----:B------:R-:W4:Y:S04]  /*2240*/  LDG.E.CONSTANT R48, desc[UR12][R30.64] ;  /* 0x0000000c1e307981 */ /* 0x000f28000c1e9900 */
[----:B------:R-:W4:Y:S04]  /*2250*/  LDG.E.CONSTANT R49, desc[UR12][R26.64+0x8] ;  /* 0x0000080c1a317981 */ /* 0x000f28000c1e9900 */
[----:B------:R-:W4:Y:S01]  /*2260*/  LDG.E.CONSTANT R43, desc[UR12][R26.64+0xc] ;  /* 0x00000c0c1a2b7981 */ /* 0x000f22000c1e9900 */
[----:B------:R-:W-:-:S03]  /*2270*/  IMAD.WIDE R32, R17, 0x4, R28 ;  /* 0x0000000411207825 */ /* 0x000fc600078e021c */
[----:B------:R-:W4:Y:S04]  /*2280*/  LDG.E.CONSTANT R47, desc[UR12][R28.64+0x4] ;  /* 0x0000040c1c2f7981 */ /* 0x000f28000c1e9900 */
[----:B------:R-:W4:Y:S04]  /*2290*/  LDG.E.CONSTANT R50, desc[UR12][R30.64+0x4] ;  /* 0x0000040c1e327981 */ /* 0x000f28000c1e9900 */
[----:B------:R-:W4:Y:S04]  /*22a0*/  LDG.E.CONSTANT R27, desc[UR12][R28.64+0x8] ;  /* 0x0000080c1c1b7981 */ /* 0x000f28000c1e9900 */
[----:B------:R-:W4:Y:S04]  /*22b0*/  LDG.E.CONSTANT R26, desc[UR12][R32.64] ;  /* 0x0000000c201a7981 */ /* 0x000f28000c1e9900 */
[----:B------:R-:W4:Y:S04]  /*22c0*/  LDG.E.CONSTANT R44, desc[UR12][R30.64+0x8] ;  /* 0x0000080c1e2c7981 */ /* 0x000f28000c1e9900 */
[----:B------:R3:W4:Y:S04]  /*22d0*/  LDG.E.CONSTANT R46, desc[UR12][R30.64+0xc] ;  /* 0x00000c0c1e2e7981 */ /* 0x000728000c1e9900 */
[----:B------:R-:W4:Y:S01]  /*22e0*/  LDG.E.CONSTANT R30, desc[UR12][R32.64+0xc] ;  /* 0x00000c0c201e7981 */ /* 0x000f22000c1e9900 */
[----:B--2---:R-:W-:-:S03]  /*22f0*/  FMUL R52, R16, R51 ;  /* 0x0000003310347220 */ /* 0x004fc60000400000 */
[----:B------:R0:W2:Y:S01]  /*2300*/  LDG.E.CONSTANT R51, desc[UR12][R28.64+0xc] ;  /* 0x00000c0c1c337981 */ /* 0x0000a2000c1e9900 */
[C---:B-----5:R-:W-:Y:S01]  /*2310*/  FMUL R53, R16.reuse, R53 ;  /* 0x0000003510357220 */ /* 0x060fe20000400000 */
[----:B---3--:R-:W-:-:S03]  /*2320*/  FMUL R31, R16, R45 ;  /* 0x0000002d101f7220 */ /* 0x008fc60000400000 */
[----:B------:R-:W-:Y:S01]  /*2330*/  FMUL R53, R18, R53 ;  /* 0x0000003512357220 */ /* 0x000fe20000400000 */
[----:B----4-:R-:W-:-:S03]  /*2340*/  FMUL R45, R15, R48 ;  /* 0x000000300f2d7220 */ /* 0x010fc60000400000 */
[C---:B0-----:R-:W-:Y:S02]  /*2350*/  FFMA R28, R19.reuse, R52, R53 ;  /* 0x00000034131c7223 */ /* 0x041fe40000000035 */
[----:B------:R-:W3:Y:S02]  /*2360*/  LDG.E.CONSTANT R52, desc[UR12][R32.64+0x4] ;  /* 0x0000040c20347981 */ /* 0x000ee4000c1e9900 */
[----:B------:R-:W-:Y:S01]  /*2370*/  FFMA R45, R19, R45, R28 ;  /* 0x0000002d132d7223 */ /* 0x000fe2000000001c */
[C---:B------:R-:W-:Y:S01]  /*2380*/  FMUL R28, R16.reuse, R49 ;  /* 0x00000031101c7220 */ /* 0x040fe20000400000 */
[----:B------:R0:W4:Y:S01]  /*2390*/  LDG.E.CONSTANT R53, desc[UR12][R32.64+0x8] ;  /* 0x0000080c20357981 */ /* 0x000122000c1e9900 */
[C---:B------:R-:W-:Y:S01]  /*23a0*/  FMUL R47, R16.reuse, R47 ;  /* 0x0000002f102f7220 */ /* 0x040fe20000400000 */
[----:B------:R-:W-:-:S04]  /*23b0*/  FMUL R27, R16, R27 ;  /* 0x0000001b101b7220 */ /* 0x000fc80000400000 */
[C---:B------:R-:W-:Y:S01]  /*23c0*/  FMUL R27, R18.reuse, R27 ;  /* 0x0000001b121b7220 */ /* 0x040fe20000400000 */
[----:B------:R-:W-:-:S03]  /*23d0*/  FMUL R48, R18, R47 ;  /* 0x0000002f12307220 */ /* 0x000fc60000400000 */
[----:B0-----:R-:W-:Y:S01]  /*23e0*/  FFMA R32, R19, R28, R27 ;  /* 0x0000001c13207223 */ /* 0x001fe2000000001b */
[----:B------:R-:W-:Y:S01]  /*23f0*/  FMUL R28, R15, R26 ;  /* 0x0000001a0f1c7220 */ /* 0x000fe20000400000 */
[----:B------:R-:W-:-:S04]  /*2400*/  IMAD.WIDE R26, R39, 0x4, R24 ;  /* 0x00000004271a7825 */ /* 0x000fc800078e0218 */
[----:B------:R-:W-:Y:S01]  /*2410*/  FFMA R48, R19, R31, R48 ;  /* 0x0000001f13307223 */ /* 0x000fe20000000030 */
[----:B------:R-:W-:Y:S01]  /*2420*/  FMUL R31, R15, R50 ;  /* 0x000000320f1f7220 */ /* 0x000fe20000400000 */
[----:B------:R-:W-:Y:S01]  /*2430*/  FFMA R45, R18, R28, R45 ;  /* 0x0000001c122d7223 */ /* 0x000fe2000000002d */
[----:B------:R-:W5:Y:S01]  /*2440*/  LDG.E.CONSTANT R33, desc[UR12][R26.64] ;  /* 0x0000000c1a217981 */ /* 0x000f62000c1e9900 */
[----:B------:R-:W-:-:S04]  /*2450*/  IMAD.WIDE.U32 R28, R37, 0x4, R26 ;  /* 0x00000004251c7825 */ /* 0x000fc800078e001a */
[----:B------:R-:W-:Y:S01]  /*2460*/  FFMA R31, R19, R31, R48 ;  /* 0x0000001f131f7223 */ /* 0x000fe20000000030 */
[----:B------:R-:W4:Y:S04]  /*2470*/  LDG.E.CONSTANT R49, desc[UR12][R26.64+0x8] ;  /* 0x0000080c1a317981 */ /* 0x000f28000c1e9900 */
[----:B------:R-:W2:Y:S01]  /*2480*/  LDG.E.CONSTANT R48, desc[UR12][R28.64] ;  /* 0x0000000c1c307981 */ /* 0x000ea2000c1e9900 */
[----:B------:R-:W-:Y:S01]  /*2490*/  FMUL R50, R16, R43 ;  /* 0x0000002b10327220 */ /* 0x000fe20000400000 */
[----:B------:R-:W-:Y:S02]  /*24a0*/  FMUL R43, R15, R44 ;  /* 0x0000002c0f2b7220 */ /* 0x000fe40000400000 */
[----:B------:R0:W4:Y:S02]  /*24b0*/  LDG.E.CONSTANT R47, desc[UR12][R26.64+0xc] ;  /* 0x00000c0c1a2f7981 */ /* 0x000124000c1e9900 */
[----:B------:R-:W-:Y:S01]  /*24c0*/  FFMA R43, R19, R43, R32 ;  /* 0x0000002b132b7223 */ /* 0x000fe20000000020 */
[----:B-----5:R-:W-:Y:S01]  /*24d0*/  FFMA R42, R45, R33, R42 ;  /* 0x000000212d2a7223 */ /* 0x020fe2000000002a */
[----:B------:R-:W-:-:S04]  /*24e0*/  IMAD.WIDE.U32 R32, R37, 0x8, R26 ;  /* 0x0000000825207825 */ /* 0x000fc800078e001a */
[----:B--2---:R-:W-:Y:S02]  /*24f0*/  FFMA R48, R45, R48, R41 ;  /* 0x000000302d307223 */ /* 0x004fe40000000029 */
[----:B------:R-:W2:Y:S01]  /*2500*/  LDG.E.CONSTANT R41, desc[UR12][R32.64] ;  /* 0x0000000c20297981 */ /* 0x000ea2000c1e9900 */
[----:B------:R-:W-:-:S04]  /*2510*/  FMUL R51, R16, R51 ;  /* 0x0000003310337220 */ /* 0x000fc80000400000 */
[----:B------:R-:W-:-:S04]  /*2520*/  FMUL R51, R18, R51 ;  /* 0x0000003312337220 */ /* 0x000fc80000400000 */
[----:B------:R-:W-:Y:S01]  /*2530*/  FFMA R44, R19, R50, R51 ;  /* 0x00000032132c7223 */ /* 0x000fe20000000033 */
[----:B------:R-:W-:Y:S01]  /*2540*/  FMUL R50, R15, R46 ;  /* 0x0000002e0f327220 */ /* 0x000fe20000400000 */
[----:B------:R-:W5:Y:S03]  /*2550*/  LDG.E.CONSTANT R51, desc[UR12][R26.64+0x4] ;  /* 0x0000040c1a337981 */ /* 0x000f66000c1e9900 */
[----:B------:R-:W-:Y:S01]  /*2560*/  FFMA R50, R19, R50, R44 ;  /* 0x0000003213327223 */ /* 0x000fe2000000002c */
[----:B------:R-:W5:Y:S04]  /*2570*/  LDG.E.CONSTANT R46, desc[UR12][R28.64+0xc] ;  /* 0x00000c0c1c2e7981 */ /* 0x000f68000c1e9900 */
[----:B------:R-:W5:Y:S04]  /*2580*/  LDG.E.CONSTANT R44, desc[UR12][R32.64+0x4] ;  /* 0x0000040c202c7981 */ /* 0x000f68000c1e9900 */
[----:B------:R-:W0:Y:S04]  /*2590*/  LDG.E.CONSTANT R27, desc[UR12][R32.64+0x8] ;  /* 0x0000080c201b7981 */ /* 0x000e28000c1e9900 */
[----:B------:R-:W5:Y:S01]  /*25a0*/  LDG.E.CONSTANT R26, desc[UR12][R32.64+0xc] ;  /* 0x00000c0c201a7981 */ /* 0x000f62000c1e9900 */
[----:B--2---:R-:W-:-:S03]  /*25b0*/  FFMA R40, R45, R41, R40 ;  /* 0x000000292d287223 */ /* 0x004fc60000000028 */
[----:B------:R-:W2:Y:S04]  /*25c0*/  LDG.E.CONSTANT R45, desc[UR12][R28.64+0x4] ;  /* 0x0000040c1c2d7981 */ /* 0x000ea8000c1e9900 */
[----:B------:R-:W2:Y:S01]  /*25d0*/  LDG.E.CONSTANT R41, desc[UR12][R28.64+0x8] ;  /* 0x0000080c1c297981 */ /* 0x000ea2000c1e9900 */
[----:B------:R-:W-:Y:S01]  /*25e0*/  IADD3 R36, PT, PT, R36, 0x4, RZ ;  /* 0x0000000424247810 */ /* 0x000fe20007ffe0ff */
[----:B---3--:R-:W-:-:S03]  /*25f0*/  FMUL R52, R15, R52 ;  /* 0x000000340f347220 */ /* 0x008fc60000400000 */
[----:B------:R-:W-:Y:S01]  /*2600*/  ISETP.NE.AND P0, PT, R36, RZ, PT ;  /* 0x000000ff2400720c */ /* 0x000fe20003f05270 */
[----:B------:R-:W-:Y:S01]  /*2610*/  FFMA R52, R18, R52, R31 ;  /* 0x0000003412347223 */ /* 0x000fe2000000001f */
[C---:B----4-:R-:W-:Y:S01]  /*2620*/  FMUL R53, R15.reuse, R53 ;  /* 0x000000350f357220 */ /* 0x050fe20000400000 */
[----:B------:R-:W-:Y:S02]  /*2630*/  FMUL R31, R15, R30 ;  /* 0x0000001e0f1f7220 */ /* 0x000fe40000400000 */
[----:B-----5:R-:W-:Y:S01]  /*2640*/  FFMA R42, R52, R51, R42 ;  /* 0x00000033342a7223 */ /* 0x020fe2000000002a */
[----:B------:R-:W-:Y:S01]  /*2650*/  FFMA R43, R18, R53, R43 ;  /* 0x00000035122b7223 */ /* 0x000fe2000000002b */
[----:B------:R-:W-:Y:S01]  /*2660*/  FFMA R40, R52, R44, R40 ;  /* 0x0000002c34287223 */ /* 0x000fe20000000028 */
[----:B------:R-:W-:Y:S02]  /*2670*/  FFMA R31, R18, R31, R50 ;  /* 0x0000001f121f7223 */ /* 0x000fe40000000032 */
[C---:B------:R-:W-:Y:S01]  /*2680*/  FFMA R42, R43.reuse, R49, R42 ;  /* 0x000000312b2a7223 */ /* 0x040fe2000000002a */
[----:B0-----:R-:W-:Y:S01]  /*2690*/  FFMA R27, R43, R27, R40 ;  /* 0x0000001b2b1b7223 */ /* 0x001fe20000000028 */
[----:B------:R-:W-:-:S02]  /*26a0*/  IADD3 R39, PT, PT, R39, 0x4, RZ ;  /* 0x0000000427277810 */ /* 0x000fc40007ffe0ff */
[C---:B------:R-:W-:Y:S01]  /*26b0*/  FFMA R42, R31.reuse, R47, R42 ;  /* 0x0000002f1f2a7223 */ /* 0x040fe2000000002a */
[----:B------:R-:W-:Y:S01]  /*26c0*/  IADD3 R38, PT, PT, R38, 0x4, RZ ;  /* 0x0000000426267810 */ /* 0x000fe20007ffe0ff */
[----:B------:R-:W-:Y:S01]  /*26d0*/  FFMA R40, R31, R26, R27 ;  /* 0x0000001a1f287223 */ /* 0x000fe2000000001b */
[----:B--2---:R-:W-:-:S04]  /*26e0*/  FFMA R48, R52, R45, R48 ;  /* 0x0000002d34307223 */ /* 0x004fc80000000030 */
[----:B------:R-:W-:-:S04]  /*26f0*/  FFMA R41, R43, R41, R48 ;  /* 0x000000292b297223 */ /* 0x000fc80000000030 */
[----:B------:R-:W-:Y:S01]  /*2700*/  FFMA R41, R31, R46, R41 ;  /* 0x0000002e1f297223 */ /* 0x000fe20000000029 */
[----:B------:R-:W-:Y:S06]  /*2710*/  @P0 BRA `(.L_x_36) ;  /* 0xfffffff800ac0947 */ /* 0x000fec000383ffff */
[----:B------:R-:W-:Y:S05]  /*2720*/  BSYNC.RECONVERGENT B2 ;  /* 0x0000000000027941 */ /* 0x000fea0003800200 */
.L_x_35:
[----:B------:R-:W0:Y:S02]  /*2730*/  LDCU UR4, c[0x0][0x390] ;  /* 0x00007200ff0477ac */ /* 0x000e240008000800 */
[----:B0-----:R-:W-:-:S06]  /*2740*/  ULOP3.LUT UR4, UR4, 0x7ffffffc, URZ, 0xc0, !UPT ;  /* 0x7ffffffc04047892 */ /* 0x001fcc000f8ec0ff */
[----:B------:R-:W-:-:S07]  /*2750*/  MOV R43, UR4 ;  /* 0x00000004002b7c02 */ /* 0x000fce0008000f00 */
.L_x_34:
[----:B------:R-:W0:Y:S02]  /*2760*/  LDCU UR4, c[0x0][0x390] ;  /* 0x00007200ff0477ac */ /* 0x000e240008000800 */
[----:B0-----:R-:W-:-:S04]  /*2770*/  ULOP3.LUT UR5, UR4, 0x3, URZ, 0xc0, !UPT ;  /* 0x0000000304057892 */ /* 0x001fc8000f8ec0ff */
[----:B------:R-:W-:-:S09]  /*2780*/  UISETP.NE.AND UP0, UPT, UR5, URZ, UPT ;  /* 0x000000ff0500728c */ /* 0x000fd2000bf05270 */
[----:B------:R-:W-:Y:S05]  /*2790*/  BRA.U !UP0, `(.L_x_37) ;  /* 0x0000000d08e07547 */ /* 0x000fea000b800000 */
[----:B------:R-:W-:Y:S02]  /*27a0*/  UISETP.NE.AND UP0, UPT, UR5, 0x1, UPT ;  /* 0x000000010500788c */ /* 0x000fe4000bf05270 */
[----:B------:R-:W-:-:S04]  /*27b0*/  ULOP3.LUT UR4, UR4, 0x1, URZ, 0xc0, !UPT ;  /* 0x0000000104047892 */ /* 0x000fc8000f8ec0ff */
[----:B------:R-:W-:-:S03]  /*27c0*/  UISETP.NE.AND UP1, UPT, UR4, URZ, UPT ;  /* 0x000000ff0400728c */ /* 0x000fc6000bf25270 */
[----:B------:R-:W-:Y:S08]  /*27d0*/  BRA.U !UP0, `(.L_x_38) ;  /* 0x0000000108bc7547 */ /* 0x000ff0000b800000 */
[----:B------:R-:W0:Y:S01]  /*27e0*/  LDC.64 R44, c[0x0][0x3c8] ;  /* 0x0000f200ff2c7b82 */ /* 0x000e220000000a00 */
[-C--:B------:R-:W-:Y:S02]  /*27f0*/  IADD3 R27, PT, PT, R20, R43.reuse, RZ ;  /* 0x0000002b141b7210 */ /* 0x080fe40007ffe0ff */
[----:B------:R-:W-:-:S05]  /*2800*/  IADD3 R31, PT, PT, R34, R43, RZ ;  /* 0x0000002b221f7210 */ /* 0x000fca0007ffe0ff */
[----:B------:R-:W-:-:S05]  /*2810*/  IMAD.WIDE R30, R31, 0x4, R24 ;  /* 0x000000041f1e7825 */ /* 0x000fca00078e0218 */
[----:B------:R-:W2:Y:S01]  /*2820*/  LDG.E.CONSTANT R52, desc[UR12][R30.64] ;  /* 0x0000000c1e347981 */ /* 0x000ea2000c1e9900 */
[----:B0-----:R-:W-:-:S05]  /*2830*/  IMAD.WIDE R44, R27, 0x4, R44 ;  /* 0x000000041b2c7825 */ /* 0x001fca00078e022c */
[----:B------:R-:W3:Y:S01]  /*2840*/  LDG.E.CONSTANT R51, desc[UR12][R44.64] ;  /* 0x0000000c2c337981 */ /* 0x000ee2000c1e9900 */
[----:B------:R-:W-:-:S03]  /*2850*/  IMAD.WIDE.U32 R26, R37, 0x4, R44 ;  /* 0x00000004251a7825 */ /* 0x000fc600078e002c */
[----:B------:R-:W5:Y:S01]  /*2860*/  LDG.E.CONSTANT R53, desc[UR12][R44.64+0x4] ;  /* 0x0000040c2c357981 */ /* 0x000f62000c1e9900 */
[----:B------:R-:W-:-:S03]  /*2870*/  IMAD.WIDE R38, R17, 0x4, R44 ;  /* 0x0000000411267825 */ /* 0x000fc600078e022c */
[----:B------:R-:W4:Y:S04]  /*2880*/  LDG.E.CONSTANT R47, desc[UR12][R26.64] ;  /* 0x0000000c1a2f7981 */ /* 0x000f28000c1e9900 */
[----:B------:R0:W2:Y:S01]  /*2890*/  LDG.E.CONSTANT R49, desc[UR12][R26.64+0x4] ;  /* 0x0000040c1a317981 */ /* 0x0000a2000c1e9900 */
[----:B------:R-:W-:-:S03]  /*28a0*/  IMAD.WIDE.U32 R32, R37, 0x4, R38 ;  /* 0x0000000425207825 */ /* 0x000fc600078e0026 */
[----:B------:R-:W5:Y:S01]  /*28b0*/  LDG.E.CONSTANT R36, desc[UR12][R38.64] ;  /* 0x0000000c26247981 */ /* 0x000f62000c1e9900 */
[----:B------:R-:W-:-:S03]  /*28c0*/  IMAD.WIDE.U32 R28, R37, 0x4, R30 ;  /* 0x00000004251c7825 */ /* 0x000fc600078e001e */
[----:B------:R3:W5:Y:S04]  /*28d0*/  LDG.E.CONSTANT R48, desc[UR12][R38.64+0x4] ;  /* 0x0000040c26307981 */ /* 0x000768000c1e9900 */
[----:B------:R-:W5:Y:S01]  /*28e0*/  LDG.E.CONSTANT R46, desc[UR12][R32.64] ;  /* 0x0000000c202e7981 */ /* 0x000f62000c1e9900 */
[----:B0-----:R-:W-:-:S03]  /*28f0*/  IMAD.WIDE.U32 R26, R37, 0x4, R28 ;  /* 0x00000004251a7825 */ /* 0x001fc600078e001c */
[----:B------:R0:W5:Y:S04]  /*2900*/  LDG.E.CONSTANT R50, desc[UR12][R32.64+0x4] ;  /* 0x0000040c20327981 */ /* 0x000168000c1e9900 */
[----:B------:R-:W5:Y:S04]  /*2910*/  LDG.E.CONSTANT R44, desc[UR12][R28.64] ;  /* 0x0000000c1c2c7981 */ /* 0x000f68000c1e9900 */
[----:B------:R-:W5:Y:S04]  /*2920*/  LDG.E.CONSTANT R39, desc[UR12][R26.64] ;  /* 0x0000000c1a277981 */ /* 0x000f68000c1e9900 */
[----:B------:R1:W5:Y:S04]  /*2930*/  LDG.E.CONSTANT R30, desc[UR12][R30.64+0x4] ;  /* 0x0000040c1e1e7981 */ /* 0x000368000c1e9900 */
[----:B------:R1:W5:Y:S04]  /*2940*/  LDG.E.CONSTANT R45, desc[UR12][R28.64+0x4] ;  /* 0x0000040c1c2d7981 */ /* 0x000368000c1e9900 */
[----:B------:R1:W5:Y:S01]  /*2950*/  LDG.E.CONSTANT R26, desc[UR12][R26.64+0x4] ;  /* 0x0000040c1a1a7981 */ /* 0x000362000c1e9900 */
[----:B------:R-:W-:Y:S01]  /*2960*/  IADD3 R43, PT, PT, R43, 0x2, RZ ;  /* 0x000000022b2b7810 */ /* 0x000fe20007ffe0ff */
[C---:B---3--:R-:W-:Y:S01]  /*2970*/  FMUL R38, R16.reuse, R51 ;  /* 0x0000003310267220 */ /* 0x048fe20000400000 */
[C---:B----4-:R-:W-:Y:S01]  /*2980*/  FMUL R47, R16.reuse, R47 ;  /* 0x0000002f102f7220 */ /* 0x050fe20000400000 */
[----:B--2---:R-:W-:-:S03]  /*2990*/  FMUL R49, R16, R49 ;  /* 0x0000003110317220 */ /* 0x004fc60000400000 */
[----:B0-----:R-:W-:Y:S01]  /*29a0*/  FMUL R32, R18, R47 ;  /* 0x0000002f12207220 */ /* 0x001fe20000400000 */
[----:B-----5:R-:W-:Y:S01]  /*29b0*/  FMUL R53, R16, R53 ;  /* 0x0000003510357220 */ /* 0x020fe20000400000 */
[----:B------:R-:W-:Y:S02]  /*29c0*/  FMUL R49, R18, R49 ;  /* 0x0000003112317220 */ /* 0x000fe40000400000 */
[----:B------:R-:W-:Y:S01]  /*29d0*/  FFMA R32, R19, R38, R32 ;  /* 0x0000002613207223 */ /* 0x000fe20000000020 */
[----:B-1----:R-:W-:Y:S01]  /*29e0*/  FMUL R31, R15, R36 ;  /* 0x000000240f1f7220 */ /* 0x002fe20000400000 */
[----:B------:R-:W-:Y:S01]  /*29f0*/  FFMA R28, R19, R53, R49 ;  /* 0x00000035131c7223 */ /* 0x000fe20000000031 */
[----:B------:R-:W-:Y:S02]  /*2a00*/  FMUL R29, R15, R48 ;  /* 0x000000300f1d7220 */ /* 0x000fe40000400000 */
[----:B------:R-:W-:Y:S01]  /*2a10*/  FFMA R31, R19, R31, R32 ;  /* 0x0000001f131f7223 */ /* 0x000fe20000000020 */
[----:B------:R-:W-:Y:S01]  /*2a20*/  FMUL R46, R15, R46 ;  /* 0x0000002e0f2e7220 */ /* 0x000fe20000400000 */
[----:B------:R-:W-:Y:S01]  /*2a30*/  FFMA R29, R19, R29, R28 ;  /* 0x0000001d131d7223 */ /* 0x000fe2000000001c */
[----:B------:R-:W-:-:S02]  /*2a40*/  FMUL R50, R15, R50 ;  /* 0x000000320f327220 */ /* 0x000fc40000400000 */
[C---:B------:R-:W-:Y:S02]  /*2a50*/  FFMA R31, R18.reuse, R46, R31 ;  /* 0x0000002e121f7223 */ /* 0x040fe4000000001f */
[----:B------:R-:W-:Y:S02]  /*2a60*/  FFMA R50, R18, R50, R29 ;  /* 0x0000003212327223 */ /* 0x000fe4000000001d */
[C---:B------:R-:W-:Y:S01]  /*2a70*/  FFMA R27, R31.reuse, R52, R42 ;  /* 0x000000341f1b7223 */ /* 0x040fe2000000002a */
[C---:B------:R-:W-:Y:S01]  /*2a80*/  FFMA R44, R31.reuse, R44, R41 ;  /* 0x0000002c1f2c7223 */ /* 0x040fe20000000029 */
[----:B------:R-:W-:Y:S02]  /*2a90*/  FFMA R39, R31, R39, R40 ;  /* 0x000000271f277223 */ /* 0x000fe40000000028 */
[C---:B------:R-:W-:Y:S01]  /*2aa0*/  FFMA R42, R50.reuse, R30, R27 ;  /* 0x0000001e322a7223 */ /* 0x040fe2000000001b */
[C---:B------:R-:W-:Y:S01]  /*2ab0*/  FFMA R41, R50.reuse, R45, R44 ;  /* 0x0000002d32297223 */ /* 0x040fe2000000002c */
[----:B------:R-:W-:-:S07]  /*2ac0*/  FFMA R40, R50, R26, R39 ;  /* 0x0000001a32287223 */ /* 0x000fce0000000027 */
.L_x_38:
[----:B------:R-:W-:Y:S05]  /*2ad0*/  BRA.U !UP1, `(.L_x_37) ;  /* 0x0000000d09107547 */ /* 0x000fea000b800000 */
[----:B------:R-:W0:Y:S01]  /*2ae0*/  LDC.64 R28, c[0x0][0x3c8] ;  /* 0x0000f200ff1c7b82 */ /* 0x000e220000000a00 */
[-C--:B------:R-:W-:Y:S02]  /*2af0*/  IADD3 R27, PT, PT, R20, R43.reuse, RZ ;  /* 0x0000002b141b7210 */ /* 0x080fe40007ffe0ff */
[----:B------:R-:W-:-:S05]  /*2b00*/  IADD3 R31, PT, PT, R34, R43, RZ ;  /* 0x0000002b221f7210 */ /* 0x000fca0007ffe0ff */
[----:B------:R-:W-:-:S04]  /*2b10*/  IMAD.WIDE R30, R31, 0x4, R24 ;  /* 0x000000041f1e7825 */ /* 0x000fc800078e0218 */
[----:B0-----:R-:W-:-:S05]  /*2b20*/  IMAD.WIDE R28, R27, 0x4, R28 ;  /* 0x000000041b1c7825 */ /* 0x001fca00078e021c */
[----:B------:R-:W2:Y:S01]  /*2b30*/  LDG.E.CONSTANT R43, desc[UR12][R28.64] ;  /* 0x0000000c1c2b7981 */ /* 0x000ea2000c1e9900 */
[----:B------:R-:W-:-:S04]  /*2b40*/  IMAD.WIDE.U32 R26, R37, 0x4, R28 ;  /* 0x00000004251a7825 */ /* 0x000fc800078e001c */
[----:B------:R-:W-:Y:S02]  /*2b50*/  IMAD.WIDE R38, R17, 0x4, R28 ;  /* 0x0000000411267825 */ /* 0x000fe400078e021c */
[----:B------:R2:W3:Y:S02]  /*2b60*/  LDG.E.CONSTANT R27, desc[UR12][R26.64] ;  /* 0x0000000c1a1b7981 */ /* 0x0004e4000c1e9900 */
[C---:B------:R-:W-:Y:S02]  /*2b70*/  IMAD.WIDE.U32 R24, R37.reuse, 0x4, R30 ;  /* 0x0000000425187825 */ /* 0x040fe400078e001e */
[----:B------:R-:W5:Y:S02]  /*2b80*/  LDG.E.CONSTANT R34, desc[UR12][R38.64] ;  /* 0x0000000c26227981 */ /* 0x000f64000c1e9900 */
[C---:B------:R-:W-:Y:S02]  /*2b90*/  IMAD.WIDE.U32 R32, R37.reuse, 0x4, R38 ;  /* 0x0000000425207825 */ /* 0x040fe400078e0026 */
[----:B------:R-:W4:Y:S02]  /*2ba0*/  LDG.E.CONSTANT R30, desc[UR12][R30.64] ;  /* 0x0000000c1e1e7981 */ /* 0x000f24000c1e9900 */
[----:B------:R-:W-:-:S02]  /*2bb0*/  IMAD.WIDE.U32 R36, R37, 0x4, R24 ;  /* 0x0000000425247825 */ /* 0x000fc400078e0018 */
[----:B------:R-:W4:Y:S04]  /*2bc0*/  LDG.E.CONSTANT R32, desc[UR12][R32.64] ;  /* 0x0000000c20207981 */ /* 0x000f28000c1e9900 */
[----:B------:R-:W4:Y:S04]  /*2bd0*/  LDG.E.CONSTANT R24, desc[UR12][R24.64] ;  /* 0x0000000c18187981 */ /* 0x000f28000c1e9900 */
[----:B------:R-:W4:Y:S01]  /*2be0*/  LDG.E.CONSTANT R37, desc[UR12][R36.64] ;  /* 0x0000000c24257981 */ /* 0x000f22000c1e9900 */
[C---:B--2---:R-:W-:Y:S01]  /*2bf0*/  FMUL R26, R16.reuse, R43 ;  /* 0x0000002b101a7220 */ /* 0x044fe20000400000 */
[----:B---3--:R-:W-:-:S04]  /*2c00*/  FMUL R27, R16, R27 ;  /* 0x0000001b101b7220 */ /* 0x008fc80000400000 */
[----:B------:R-:W-:Y:S01]  /*2c10*/  FMUL R28, R18, R27 ;  /* 0x0000001b121c7220 */ /* 0x000fe20000400000 */
[----:B-----5:R-:W-:-:S03]  /*2c20*/  FMUL R27, R15, R34 ;  /* 0x000000220f1b7220 */ /* 0x020fc60000400000 */
[----:B------:R-:W-:-:S04]  /*2c30*/  FFMA R26, R19, R26, R28 ;  /* 0x0000001a131a7223 */ /* 0x000fc8000000001c */
[----:B------:R-:W-:Y:S01]  /*2c40*/  FFMA R27, R19, R27, R26 ;  /* 0x0000001b131b7223 */ /* 0x000fe2000000001a */
[----:B----4-:R-:W-:-:S04]  /*2c50*/  FMUL R32, R15, R32 ;  /* 0x000000200f207220 */ /* 0x010fc80000400000 */
[----:B------:R-:W-:-:S04]  /*2c60*/  FFMA R27, R18, R32, R27 ;  /* 0x00000020121b7223 */ /* 0x000fc8000000001b */
[C---:B------:R-:W-:Y:S01]  /*2c70*/  FFMA R42, R27.reuse, R30, R42 ;  /* 0x0000001e1b2a7223 */ /* 0x040fe2000000002a */
[C---:B------:R-:W-:Y:S01]  /*2c80*/  FFMA R41, R27.reuse, R24, R41 ;  /* 0x000000181b297223 */ /* 0x040fe20000000029 */
[----:B------:R-:W-:Y:S01]  /*2c90*/  FFMA R40, R27, R37, R40 ;  /* 0x000000251b287223 */ /* 0x000fe20000000028 */
[----:B------:R-:W-:Y:S06]  /*2ca0*/  BRA `(.L_x_37) ;  /* 0x00000008009c7947 */ /* 0x000fec0003800000 */
.L_x_33:
[----:B------:R-:W0:Y:S01]  /*2cb0*/  LDC R37, c[0x0][0x390] ;  /* 0x0000e400ff257b82 */ /* 0x000e220000000800 */
[----:B------:R-:W-:Y:S02]  /*2cc0*/  CS2R R40, SRZ ;  /* 0x0000000000287805 */ /* 0x000fe4000001ff00 */
[----:B------:R-:W-:Y:S02]  /*2cd0*/  MOV R39, RZ ;  /* 0x000000ff00277202 */ /* 0x000fe40000000f00 */
[----:B------:R-:W-:Y:S02]  /*2ce0*/  MOV R42, RZ ;  /* 0x000000ff002a7202 */ /* 0x000fe40000000f00 */
[----:B0-----:R-:W-:-:S13]  /*2cf0*/  ISETP.GE.U32.AND P0, PT, R37, 0x8, PT ;  /* 0x000000082500780c */ /* 0x001fda0003f06070 */
[----:B------:R-:W-:Y:S05]  /*2d00*/  @!P0 BRA `(.L_x_39) ;  /* 0x00000004001c8947 */ /* 0x000fea0003800000 */
[----:B------:R-:W-:Y:S01]  /*2d10*/  HFMA2 R40, -RZ, RZ, 0, 0 ;  /* 0x00000000ff287431 */ /* 0x000fe200000001ff */
[----:B------:R-:W-:Y:S01]  /*2d20*/  BSSY.RECONVERGENT B2, `(.L_x_40) ;  /* 0x0000044000027945 */ /* 0x000fe20003800200 */
[----:B------:R-:W-:-:S07]  /*2d30*/  MOV R39, RZ ;  /* 0x000000ff00277202 */ /* 0x000fce0000000f00 */
.L_x_41:
[----:B------:R-:W0:Y:S01]  /*2d40*/  LDC.64 R30, c[0x0][0x3c8] ;  /* 0x0000f200ff1e7b82 */ /* 0x000e220000000a00 */
[----:B------:R-:W-:Y:S01]  /*2d50*/  IADD3 R29, PT, PT, R34, R39, RZ ;  /* 0x00000027221d7210 */ /* 0x000fe20007ffe0ff */
[----:B------:R-:W-:-:S04]  /*2d60*/  IMAD R27, R10, R37, R39 ;  /* 0x000000250a1b7224 */ /* 0x000fc800078e0227 */
[----:B------:R-:W-:-:S05]  /*2d70*/  IMAD.WIDE R28, R29, 0x4, R24 ;  /* 0x000000041d1c7825 */ /* 0x000fca00078e0218 */
[----:B------:R-:W2:Y:S04]  /*2d80*/  LDG.E.CONSTANT R33, desc[UR12][R28.64] ;  /* 0x0000000c1c217981 */ /* 0x000ea8000c1e9900 */
[----:B------:R-:W3:Y:S04]  /*2d90*/  LDG.E.CONSTANT R38, desc[UR12][R28.64+0x4] ;  /* 0x0000040c1c267981 */ /* 0x000ee8000c1e9900 */
[----:B------:R-:W5:Y:S04]  /*2da0*/  LDG.E.CONSTANT R46, desc[UR12][R28.64+0x8] ;  /* 0x0000080c1c2e7981 */ /* 0x000f68000c1e9900 */
[----:B------:R-:W4:Y:S01]  /*2db0*/  LDG.E.CONSTANT R51, desc[UR12][R28.64+0xc] ;  /* 0x00000c0c1c337981 */ /* 0x000f22000c1e9900 */
[----:B0-----:R-:W-:-:S03]  /*2dc0*/  IMAD.WIDE R30, R27, 0x4, R30 ;  /* 0x000000041b1e7825 */ /* 0x001fc600078e021e */
[----:B------:R-:W4:Y:S04]  /*2dd0*/  LDG.E.CONSTANT R49, desc[UR12][R28.64+0x10] ;  /* 0x0000100c1c317981 */ /* 0x000f28000c1e9900 */
[----:B------:R-:W2:Y:S04]  /*2de0*/  LDG.E.CONSTANT R43, desc[UR12][R30.64] ;  /* 0x0000000c1e2b7981 */ /* 0x000ea8000c1e9900 */
[----:B------:R-:W3:Y:S01]  /*2df0*/  LDG.E.CONSTANT R36, desc[UR12][R30.64+0x4] ;  /* 0x0000040c1e247981 */ /* 0x000ee2000c1e9900 */
[----:B------:R-:W-:-:S03]  /*2e00*/  IMAD.WIDE.U32 R26, R37, 0x4, R28 ;  /* 0x00000004251a7825 */ /* 0x000fc600078e001c */
[----:B------:R-:W4:Y:S04]  /*2e10*/  LDG.E.CONSTANT R44, desc[UR12][R30.64+0x10] ;  /* 0x0000100c1e2c7981 */ /* 0x000f28000c1e9900 */
[----:B------:R-:W5:Y:S04]  /*2e20*/  LDG.E.CONSTANT R32, desc[UR12][R26.64] ;  /* 0x0000000c1a207981 */ /* 0x000f68000c1e9900 */
[----:B------:R-:W4:Y:S04]  /*2e30*/  LDG.E.CONSTANT R45, desc[UR12][R26.64+0x4] ;  /* 0x0000040c1a2d7981 */ /* 0x000f28000c1e9900 */
[----:B------:R-:W4:Y:S04]  /*2e40*/  LDG.E.CONSTANT R53, desc[UR12][R26.64+0x8] ;  /* 0x0000080c1a357981 */ /* 0x000f28000c1e9900 */
[----:B------:R-:W4:Y:S04]  /*2e50*/  LDG.E.CONSTANT R50, desc[UR12][R30.64+0x14] ;  /* 0x0000140c1e327981 */ /* 0x000f28000c1e9900 */
[----:B------:R-:W4:Y:S01]  /*2e60*/  LDG.E.CONSTANT R48, desc[UR12][R30.64+0x18] ;  /* 0x0000180c1e307981 */ /* 0x000f22000c1e9900 */
[----:B--2---:R-:W-:-:S03]  /*2e70*/  FFMA R33, R43, R33, R42 ;  /* 0x000000212b217223 */ /* 0x004fc6000000002a */
[----:B------:R-:W2:Y:S01]  /*2e80*/  LDG.E.CONSTANT R42, desc[UR12][R30.64+0x8] ;  /* 0x0000080c1e2a7981 */ /* 0x000ea2000c1e9900 */
[----:B---3--:R-:W-:-:S03]  /*2e90*/  FFMA R47, R36, R38, R33 ;  /* 0x00000026242f7223 */ /* 0x008fc60000000021 */
[----:B------:R-:W3:Y:S04]  /*2ea0*/  LDG.E.CONSTANT R38, desc[UR12][R30.64+0xc] ;  /* 0x00000c0c1e267981 */ /* 0x000ee8000c1e9900 */
[----:B------:R-:W3:Y:S01]  /*2eb0*/  LDG.E.CONSTANT R33, desc[UR12][R26.64+0xc] ;  /* 0x00000c0c1a217981 */ /* 0x000ee2000c1e9900 */
[----:B-----5:R-:W-:-:S04]  /*2ec0*/  FFMA R41, R43, R32, R41 ;  /* 0x000000202b297223 */ /* 0x020fc80000000029 */
[----:B----4-:R-:W-:Y:S02]  /*2ed0*/  FFMA R32, R36, R45, R41 ;  /* 0x0000002d24207223 */ /* 0x010fe40000000029 */
[----:B------:R-:W4:Y:S04]  /*2ee0*/  LDG.E.CONSTANT R45, desc[UR12][R28.64+0x14] ;  /* 0x0000140c1c2d7981 */ /* 0x000f28000c1e9900 */
[----:B------:R-:W5:Y:S01]  /*2ef0*/  LDG.E.CONSTANT R41, desc[UR12][R28.64+0x18] ;  /* 0x0000180c1c297981 */ /* 0x000f62000c1e9900 */
[----:B--2---:R-:W-:-:S03]  /*2f00*/  FFMA R46, R42, R46, R47 ;  /* 0x0000002e2a2e7223 */ /* 0x004fc6000000002f */
[----:B------:R-:W2:Y:S01]  /*2f10*/  LDG.E.CONSTANT R47, desc[UR12][R28.64+0x1c] ;  /* 0x00001c0c1c2f7981 */ /* 0x000ea2000c1e9900 */
[----:B---3--:R-:W-:Y:S01]  /*2f20*/  FFMA R52, R38, R51, R46 ;  /* 0x0000003326347223 */ /* 0x008fe2000000002e */
[----:B------:R-:W-:Y:S02]  /*2f30*/  FFMA R51, R42, R53, R32 ;  /* 0x000000352a337223 */ /* 0x000fe40000000020 */
[----:B------:R0:W2:Y:S02]  /*2f40*/  LDG.E.CONSTANT R46, desc[UR12][R30.64+0x1c] ;  /* 0x00001c0c1e2e7981 */ /* 0x0000a4000c1e9900 */
[----:B------:R-:W-:Y:S01]  /*2f50*/  FFMA R51, R38, R33, R51 ;  /* 0x0000002126337223 */ /* 0x000fe20000000033 */
[----:B------:R-:W-:-:S04]  /*2f60*/  IMAD.WIDE.U32 R32, R37, 0x4, R26 ;  /* 0x0000000425207825 */ /* 0x000fc800078e001a */
[----:B------:R-:W-:Y:S01]  /*2f70*/  FFMA R49, R44, R49, R52 ;  /* 0x000000312c317223 */ /* 0x000fe20000000034 */
[----:B------:R-:W3:Y:S04]  /*2f80*/  LDG.E.CONSTANT R53, desc[UR12][R26.64+0x14] ;  /* 0x0000140c1a357981 */ /* 0x000ee8000c1e9900 */
[----:B------:R-:W4:Y:S04]  /*2f90*/  LDG.E.CONSTANT R30, desc[UR12][R32.64] ;  /* 0x0000000c201e7981 */ /* 0x000f28000c1e9900 */
[----:B------:R-:W5:Y:S04]  /*2fa0*/  LDG.E.CONSTANT R52, desc[UR12][R26.64+0x10] ;  /* 0x0000100c1a347981 */ /* 0x000f68000c1e9900 */
[----:B------:R-:W2:Y:S04]  /*2fb0*/  LDG.E.CONSTANT R29, desc[UR12][R26.64+0x18] ;  /* 0x0000180c1a1d7981 */ /* 0x000ea8000c1e9900 */
[----:B------:R-:W2:Y:S04]  /*2fc0*/  LDG.E.CONSTANT R31, desc[UR12][R32.64+0x18] ;  /* 0x0000180c201f7981 */ /* 0x000ea8000c1e9900 */
[----:B------:R-:W2:Y:S04]  /*2fd0*/  LDG.E.CONSTANT R28, desc[UR12][R26.64+0x1c] ;  /* 0x00001c0c1a1c7981 */ /* 0x000ea8000c1e9900 */
[----:B------:R-:W2:Y:S01]  /*2fe0*/  LDG.E.CONSTANT R27, desc[UR12][R32.64+0x1c] ;  /* 0x00001c0c201b7981 */ /* 0x000ea2000c1e9900 */
[----:B----4-:R-:W-:-:S03]  /*2ff0*/  FFMA R43, R43, R30, R40 ;  /* 0x0000001e2b2b7223 */ /* 0x010fc60000000028 */
[----:B------:R-:W4:Y:S04]  /*3000*/  LDG.E.CONSTANT R40, desc[UR12][R32.64+0x4] ;  /* 0x0000040c20287981 */ /* 0x000f28000c1e9900 */
[----:B------:R-:W0:Y:S01]  /*3010*/  LDG.E.CONSTANT R30, desc[UR12][R32.64+0x8] ;  /* 0x0000080c201e7981 */ /* 0x000e22000c1e9900 */
[----:B----4-:R-:W-:-:S03]  /*3020*/  FFMA R43, R36, R40, R43 ;  /* 0x00000028242b7223 */ /* 0x010fc6000000002b */
[----:B------:R-:W4:Y:S04]  /*3030*/  LDG.E.CONSTANT R36, desc[UR12][R32.64+0xc] ;  /* 0x00000c0c20247981 */ /* 0x000f28000c1e9900 */
[----:B------:R-:W4:Y:S01]  /*3040*/  LDG.E.CONSTANT R40, desc[UR12][R32.64+0x10] ;  /* 0x0000100c20287981 */ /* 0x000f22000c1e9900 */
[----:B0-----:R-:W-:-:S03]  /*3050*/  FFMA R30, R42, R30, R43 ;  /* 0x0000001e2a1e7223 */ /* 0x001fc6000000002b */
[----:B------:R-:W4:Y:S01]  /*3060*/  LDG.E.CONSTANT R43, desc[UR12][R32.64+0x14] ;  /* 0x0000140c202b7981 */ /* 0x000f22000c1e9900 */
[----:B------:R-:W-:Y:S01]  /*3070*/  IADD3 R39, PT, PT, R39, 0x8, RZ ;  /* 0x0000000827277810 */ /* 0x000fe20007ffe0ff */
[----:B-----5:R-:W-:-:S03]  /*3080*/  FFMA R52, R44, R52, R51 ;  /* 0x000000342c347223 */ /* 0x020fc60000000033 */
[----:B------:R-:W-:Y:S01]  /*3090*/  ISETP.NE.AND P0, PT, R39, R22, PT ;  /* 0x000000162700720c */ /* 0x000fe20003f05270 */
[C---:B------:R-:W-:Y:S01]  /*30a0*/  FFMA R45, R50.reuse, R45, R49 ;  /* 0x0000002d322d7223 */ /* 0x040fe20000000031 */
[----:B---3--:R-:W-:-:S03]  /*30b0*/  FFMA R52, R50, R53, R52 ;  /* 0x0000003532347223 */ /* 0x008fc60000000034 */
[C---:B------:R-:W-:Y:S01]  /*30c0*/  FFMA R41, R48.reuse, R41, R45 ;  /* 0x0000002930297223 */ /* 0x040fe2000000002d */
[----:B--2---:R-:W-:-:S03]  /*30d0*/  FFMA R29, R48, R29, R52 ;  /* 0x0000001d301d7223 */ /* 0x004fc60000000034 */
[C---:B------:R-:W-:Y:S01]  /*30e0*/  FFMA R42, R46.reuse, R47, R41 ;  /* 0x0000002f2e2a7223 */ /* 0x040fe20000000029 */
[----:B------:R-:W-:Y:S01]  /*30f0*/  FFMA R41, R46, R28, R29 ;  /* 0x0000001c2e297223 */ /* 0x000fe2000000001d */
[----:B----4-:R-:W-:-:S04]  /*3100*/  FFMA R30, R38, R36, R30 ;  /* 0x00000024261e7223 */ /* 0x010fc8000000001e */
[----:B------:R-:W-:-:S04]  /*3110*/  FFMA R30, R44, R40, R30 ;  /* 0x000000282c1e7223 */ /* 0x000fc8000000001e */
[----:B------:R-:W-:-:S04]  /*3120*/  FFMA R30, R50, R43, R30 ;  /* 0x0000002b321e7223 */ /* 0x000fc8000000001e */
[----:B------:R-:W-:-:S04]  /*3130*/  FFMA R30, R48, R31, R30 ;  /* 0x0000001f301e7223 */ /* 0x000fc8000000001e */
[----:B------:R-:W-:Y:S01]  /*3140*/  FFMA R40, R46, R27, R30 ;  /* 0x0000001b2e287223 */ /* 0x000fe2000000001e */
[----:B------:R-:W-:Y:S06]  /*3150*/  @P0 BRA `(.L_x_41) ;  /* 0xfffffff800f80947 */ /* 0x000fec000383ffff */
[----:B------:R-:W-:Y:S05]  /*3160*/  BSYNC.RECONVERGENT B2 ;  /* 0x0000000000027941 */ /* 0x000fea0003800200 */
.L_x_40:
[----:B------:R-:W-:-:S07]  /*3170*/  MOV R39, R22 ;  /* 0x0000001600277202 */ /* 0x000fce0000000f00 */
.L_x_39:
[----:B------:R-:W0:Y:S02]  /*3180*/  LDCU UR6, c[0x0][0x390] ;  /* 0x00007200ff0677ac */ /* 0x000e240008000800 */
[----:B0-----:R-:W-:-:S04]  /*3190*/  ULOP3.LUT UR5, UR6, 0x7, URZ, 0xc0, !UPT ;  /* 0x0000000706057892 */ /* 0x001fc8000f8ec0ff */
[----:B------:R-:W-:-:S09]  /*31a0*/  UISETP.NE.AND UP0, UPT, UR5, URZ, UPT ;  /* 0x000000ff0500728c */ /* 0x000fd2000bf05270 */
[----:B------:R-:W-:Y:S05]  /*31b0*/  BRA.U !UP0, `(.L_x_37) ;  /* 0x0000000508587547 */ /* 0x000fea000b800000 */
[----:B------:R-:W-:-:S04]  /*31c0*/  ULOP3.LUT UR4, UR6, 0x3, URZ, 0xc0, !UPT ;  /* 0x0000000306047892 */ /* 0x000fc8000f8ec0ff */
[----:B------:R-:W-:-:S04]  /*31d0*/  UISETP.LT.U32.AND UP0, UPT, UR4, 0x2, UPT ;  /* 0x000000020400788c */ /* 0x000fc8000bf01070 */
[----:B------:R-:W-:-:S04]  /*31e0*/  USEL UR4, UR4, 0x2, UP0 ;  /* 0x0000000204047887 */ /* 0x000fc80008000000 */
[----:B------:R-:W-:-:S12]  /*31f0*/  USHF.L.U32 UR4, UR4, 0x2, URZ ;  /* 0x0000000204047899 */ /* 0x000fd800080006ff */
[----:B------:R-:W0:Y:S01]  /*3200*/  LDCU UR7, c[0x2][UR4] ;  /* 0x00800000040777ac */ /* 0x000e220008000800 */
[----:B------:R-:W-:-:S04]  /*3210*/  UIADD3 UR4, UPT, UPT, UR5, -0x1, URZ ;  /* 0xffffffff05047890 */ /* 0x000fc8000fffe0ff */
[----:B------:R-:W-:Y:S02]  /*3220*/  UISETP.GE.U32.AND UP0, UPT, UR4, 0x3, UPT ;  /* 0x000000030400788c */ /* 0x000fe4000bf06070 */
[----:B0-----:R-:W-:-:S07]  /*3230*/  USHF.R.S32.HI UR5, URZ, 0x1f, UR7 ;  /* 0x0000001fff057899 */ /* 0x001fce0008011407 */
[----:B------:R-:W-:Y:S05]  /*3240*/  BRA.U !UP0, `(.L_x_42) ;  /* 0x0000000108907547 */ /* 0x000fea000b800000 */
[----:B------:R-:W0:Y:S01]  /*3250*/  LDC.64 R26, c[0x0][0x3c8] ;  /* 0x0000f200ff1a7b82 */ /* 0x000e220000000a00 */
[----:B------:R-:W-:Y:S01]  /*3260*/  IADD3 R31, PT, PT, R34, R39, RZ ;  /* 0x00000027221f7210 */ /* 0x000fe20007ffe0ff */
[----:B------:R-:W-:-:S04]  /*3270*/  IMAD R33, R10, R37, R39 ;  /* 0x000000250a217224 */ /* 0x000fc800078e0227 */
[----:B------:R-:W-:-:S05]  /*3280*/  IMAD.WIDE R30, R31, 0x4, R24 ;  /* 0x000000041f1e7825 */ /* 0x000fca00078e0218 */
[----:B------:R-:W2:Y:S01]  /*3290*/  LDG.E.CONSTANT R43, desc[UR12][R30.64] ;  /* 0x0000000c1e2b7981 */ /* 0x000ea2000c1e9900 */
[----:B------:R-:W-:-:S03]  /*32a0*/  IMAD.WIDE.U32 R28, R37, 0x4, R30 ;  /* 0x00000004251c7825 */ /* 0x000fc600078e001e */
[----:B------:R-:W3:Y:S04]  /*32b0*/  LDG.E.CONSTANT R38, desc[UR12][R30.64+0x4] ;  /* 0x0000040c1e267981 */ /* 0x000ee8000c1e9900 */
[----:B------:R-:W5:Y:S04]  /*32c0*/  LDG.E.CONSTANT R48, desc[UR12][R28.64] ;  /* 0x0000000c1c307981 */ /* 0x000f68000c1e9900 */
[----:B------:R-:W4:Y:S01]  /*32d0*/  LDG.E.CONSTANT R36, desc[UR12][R30.64+0x8] ;  /* 0x0000080c1e247981 */ /* 0x000f22000c1e9900 */
[----:B0-----:R-:W-:-:S03]  /*32e0*/  IMAD.WIDE R26, R33, 0x4, R26 ;  /* 0x00000004211a7825 */ /* 0x001fc600078e021a */
[----:B------:R0:W4:Y:S01]  /*32f0*/  LDG.E.CONSTANT R44, desc[UR12][R30.64+0xc] ;  /* 0x00000c0c1e2c7981 */ /* 0x000122000c1e9900 */
[----:B------:R-:W-:-:S03]  /*3300*/  IMAD.WIDE.U32 R32, R37, 0x4, R28 ;  /* 0x0000000425207825 */ /* 0x000fc600078e001c */
[----:B------:R-:W2:Y:S04]  /*3310*/  LDG.E.CONSTANT R51, desc[UR12][R26.64] ;  /* 0x0000000c1a337981 */ /* 0x000ea8000c1e9900 */
[----:B------:R-:W3:Y:S04]  /*3320*/  LDG.E.CONSTANT R50, desc[UR12][R26.64+0x4] ;  /* 0x0000040c1a327981 */ /* 0x000ee8000c1e9900 */
[----:B------:R-:W4:Y:S04]  /*3330*/  LDG.E.CONSTANT R49, desc[UR12][R26.64+0x8] ;  /* 0x0000080c1a317981 */ /* 0x000f28000c1e9900 */
[----:B------:R4:W4:Y:S04]  /*3340*/  LDG.E.CONSTANT R52, desc[UR12][R26.64+0xc] ;  /* 0x00000c0c1a347981 */ /* 0x000928000c1e9900 */
[----:B------:R-:W4:Y:S04]  /*3350*/  LDG.E.CONSTANT R47, desc[UR12][R28.64+0x4] ;  /* 0x0000040c1c2f7981 */ /* 0x000f28000c1e9900 */
[----:B------:R-:W0:Y:S04]  /*3360*/  LDG.E.CONSTANT R31, desc[UR12][R32.64+0x4] ;  /* 0x0000040c201f7981 */ /* 0x000e28000c1e9900 */
[----:B------:R-:W4:Y:S04]  /*3370*/  LDG.E.CONSTANT R27, desc[UR12][R32.64] ;  /* 0x0000000c201b7981 */ /* 0x000f28000c1e9900 */
[----:B------:R-:W4:Y:S04]  /*3380*/  LDG.E.CONSTANT R46, desc[UR12][R28.64+0x8] ;  /* 0x0000080c1c2e7981 */ /* 0x000f28000c1e9900 */
[----:B------:R-:W4:Y:S04]  /*3390*/  LDG.E.CONSTANT R30, desc[UR12][R32.64+0x8] ;  /* 0x0000080c201e7981 */ /* 0x000f28000c1e9900 */
[----:B------:R-:W4:Y:S04]  /*33a0*/  LDG.E.CONSTANT R45, desc[UR12][R28.64+0xc] ;  /* 0x00000c0c1c2d7981 */ /* 0x000f28000c1e9900 */
[----:B------:R-:W4:Y:S01]  /*33b0*/  LDG.E.CONSTANT R53, desc[UR12][R32.64+0xc] ;  /* 0x00000c0c20357981 */ /* 0x000f22000c1e9900 */
[----:B------:R-:W-:Y:S01]  /*33c0*/  IADD3 R39, PT, PT, R39, 0x4, RZ ;  /* 0x0000000427277810 */ /* 0x000fe20007ffe0ff */
[C---:B--2---:R-:W-:Y:S01]  /*33d0*/  FFMA R43, R51.reuse, R43, R42 ;  /* 0x0000002b332b7223 */ /* 0x044fe2000000002a */
[----:B-----5:R-:W-:-:S03]  /*33e0*/  FFMA R48, R51, R48, R41 ;  /* 0x0000003033307223 */ /* 0x020fc60000000029 */
[C---:B---3--:R-:W-:Y:S01]  /*33f0*/  FFMA R38, R50.reuse, R38, R43 ;  /* 0x0000002632267223 */ /* 0x048fe2000000002b */
[----:B----4-:R-:W-:Y:S01]  /*3400*/  FFMA R47, R50, R47, R48 ;  /* 0x0000002f322f7223 */ /* 0x010fe20000000030 */
[----:B------:R-:W-:-:S04]  /*3410*/  FFMA R40, R51, R27, R40 ;  /* 0x0000001b33287223 */ /* 0x000fc80000000028 */
[----:B0-----:R-:W-:Y:S01]  /*3420*/  FFMA R31, R50, R31, R40 ;  /* 0x0000001f321f7223 */ /* 0x001fe20000000028 */
[C---:B------:R-:W-:Y:S01]  /*3430*/  FFMA R27, R49.reuse, R36, R38 ;  /* 0x00000024311b7223 */ /* 0x040fe20000000026 */
[C---:B------:R-:W-:Y:S02]  /*3440*/  FFMA R46, R49.reuse, R46, R47 ;  /* 0x0000002e312e7223 */ /* 0x040fe4000000002f */
[----:B------:R-:W-:Y:S01]  /*3450*/  FFMA R30, R49, R30, R31 ;  /* 0x0000001e311e7223 */ /* 0x000fe2000000001f */
[C---:B------:R-:W-:Y:S01]  /*3460*/  FFMA R42, R52.reuse, R44, R27 ;  /* 0x0000002c342a7223 */ /* 0x040fe2000000001b */
[C---:B------:R-:W-:Y:S02]  /*3470*/  FFMA R41, R52.reuse, R45, R46 ;  /* 0x0000002d34297223 */ /* 0x040fe4000000002e */
[----:B------:R-:W-:-:S07]  /*3480*/  FFMA R40, R52, R53, R30 ;  /* 0x0000003534287223 */ /* 0x000fce000000001e */
.L_x_42:
[----:B------:R-:W-:-:S03]  /*3490*/  UMOV UR4, UR7 ;  /* 0x0000000700047c82 */ /* 0x000fc60008000000 */
.L_x_81:
[----:B----4-:R-:W-:Y:S05]  /*34a0*/  BRXU UR4 -0x34b0                                                                                  (*"BRANCH_TARGETS .L_x_37,.L_x_83,.L_x_84"*) ;  /* 0xffffffc804d47958 */ /* 0x010fea000b83ffff */
.L_x_84:
[----:B------:R-:W0:Y:S01]  /*34b0*/  LDC.64 R32, c[0x0][0x3c8] ;  /* 0x0000f200ff207b82 */ /* 0x000e220000000a00 */
[----:B------:R-:W-:Y:S01]  /*34c0*/  IADD3 R31, PT, PT, R34, R39, RZ ;  /* 0x00000027221f7210 */ /* 0x000fe20007ffe0ff */
[----:B------:R-:W-:-:S04]  /*34d0*/  IMAD R27, R10, R37, R39 ;  /* 0x000000250a1b7224 */ /* 0x000fc800078e0227 */
[----:B------:R-:W-:-:S05]  /*34e0*/  IMAD.WIDE R30, R31, 0x4, R24 ;  /* 0x000000041f1e7825 */ /* 0x000fca00078e0218 */
[----:B------:R-:W2:Y:S01]  /*34f0*/  LDG.E.CONSTANT R36, desc[UR12][R30.64] ;  /* 0x0000000c1e247981 */ /* 0x000ea2000c1e9900 */
[----:B------:R-:W-:-:S03]  /*3500*/  IMAD.WIDE.U32 R28, R37, 0x4, R30 ;  /* 0x00000004251c7825 */ /* 0x000fc600078e001e */
[----:B------:R-:W3:Y:S04]  /*3510*/  LDG.E.CONSTANT R44, desc[UR12][R30.64+0x4] ;  /* 0x0000040c1e2c7981 */ /* 0x000ee8000c1e9900 */
[----:B------:R-:W4:Y:S04]  /*3520*/  LDG.E.CONSTANT R38, desc[UR12][R28.64] ;  /* 0x0000000c1c267981 */ /* 0x000f28000c1e9900 */
[----:B------:R-:W5:Y:S01]  /*3530*/  LDG.E.CONSTANT R49, desc[UR12][R28.64+0x4] ;  /* 0x0000040c1c317981 */ /* 0x000f62000c1e9900 */
[----:B0-----:R-:W-:-:S04]  /*3540*/  IMAD.WIDE R32, R27, 0x4, R32 ;  /* 0x000000041b207825 */ /* 0x001fc800078e0220 */
[----:B------:R-:W-:Y:S01]  /*3550*/  IMAD.WIDE.U32 R26, R37, 0x4, R28 ;  /* 0x00000004251a7825 */ /* 0x000fe200078e001c */
[----:B------:R-:W2:Y:S04]  /*3560*/  LDG.E.CONSTANT R43, desc[UR12][R32.64] ;  /* 0x0000000c202b7981 */ /* 0x000ea8000c1e9900 */
[----:B------:R-:W3:Y:S04]  /*3570*/  LDG.E.CONSTANT R45, desc[UR12][R26.64] ;  /* 0x0000000c1a2d7981 */ /* 0x000ee8000c1e9900 */
[----:B------:R-:W5:Y:S04]  /*3580*/  LDG.E.CONSTANT R47, desc[UR12][R32.64+0x4] ;  /* 0x0000040c202f7981 */ /* 0x000f68000c1e9900 */
[----:B------:R-:W5:Y:S01]  /*3590*/  LDG.E.CONSTANT R51, desc[UR12][R26.64+0x4] ;  /* 0x0000040c1a337981 */ /* 0x000f62000c1e9900 */
[----:B------:R-:W-:Y:S01]  /*35a0*/  IADD3 R39, PT, PT, R39, 0x2, RZ ;  /* 0x0000000227277810 */ /* 0x000fe20007ffe0ff */
[C---:B--2---:R-:W-:Y:S01]  /*35b0*/  FFMA R36, R43.reuse, R36, R42 ;  /* 0x000000242b247223 */ /* 0x044fe2000000002a */
[C---:B----4-:R-:W-:Y:S01]  /*35c0*/  FFMA R38, R43.reuse, R38, R41 ;  /* 0x000000262b267223 */ /* 0x050fe20000000029 */
[----:B---3--:R-:W-:-:S02]  /*35d0*/  FFMA R40, R43, R45, R40 ;  /* 0x0000002d2b287223 */ /* 0x008fc40000000028 */
[C---:B-----5:R-:W-:Y:S01]  /*35e0*/  FFMA R42, R47.reuse, R44, R36 ;  /* 0x0000002c2f2a7223 */ /* 0x060fe20000000024 */
[C---:B------:R-:W-:Y:S01]  /*35f0*/  FFMA R41, R47.reuse, R49, R38 ;  /* 0x000000312f297223 */ /* 0x040fe20000000026 */
[----:B------:R-:W-:-:S07]  /*3600*/  FFMA R40, R47, R51, R40 ;  /* 0x000000332f287223 */ /* 0x000fce0000000028 */
.L_x_83:
[----:B------:R-:W-:-:S04]  /*3610*/  ULOP3.LUT UR6, UR6, 0x1, URZ, 0xc0, !UPT ;  /* 0x0000000106067892 */ /* 0x000fc8000f8ec0ff */
[----:B------:R-:W-:-:S09]  /*3620*/  UISETP.NE.AND UP0, UPT, UR6, URZ, UPT ;  /* 0x000000ff0600728c */ /* 0x000fd2000bf05270 */
[----:B------:R-:W-:Y:S05]  /*3630*/  BRA.U !UP0, `(.L_x_37) ;  /* 0x0000000108387547 */ /* 0x000fea000b800000 */
[----:B------:R-:W0:Y:S01]  /*3640*/  LDC.64 R26, c[0x0][0x3c8] ;  /* 0x0000f200ff1a7b82 */ /* 0x000e220000000a00 */
[----:B------:R-:W-:Y:S01]  /*3650*/  IADD3 R29, PT, PT, R34, R39, RZ ;  /* 0x00000027221d7210 */ /* 0x000fe20007ffe0ff */
[----:B------:R-:W-:-:S04]  /*3660*/  IMAD R31, R10, R37, R39 ;  /* 0x000000250a1f7224 */ /* 0x000fc800078e0227 */
[----:B------:R-:W-:-:S04]  /*3670*/  IMAD.WIDE R24, R29, 0x4, R24 ;  /* 0x000000041d187825 */ /* 0x000fc800078e0218 */
[----:B------:R-:W-:Y:S02]  /*3680*/  IMAD.WIDE.U32 R28, R37, 0x4, R24 ;  /* 0x00000004251c7825 */ /* 0x000fe400078e0018 */
[----:B------:R-:W2:Y:S02]  /*3690*/  LDG.E.CONSTANT R24, desc[UR12][R24.64] ;  /* 0x0000000c18187981 */ /* 0x000ea4000c1e9900 */
[----:B0-----:R-:W-:-:S04]  /*36a0*/  IMAD.WIDE R26, R31, 0x4, R26 ;  /* 0x000000041f1a7825 */ /* 0x001fc800078e021a */
[----:B------:R-:W-:Y:S02]  /*36b0*/  IMAD.WIDE.U32 R30, R37, 0x4, R28 ;  /* 0x00000004251e7825 */ /* 0x000fe400078e001c */
[----:B------:R-:W2:Y:S04]  /*36c0*/  LDG.E.CONSTANT R27, desc[UR12][R26.64] ;  /* 0x0000000c1a1b7981 */ /* 0x000ea8000c1e9900 */
[----:B------:R-:W3:Y:S04]  /*36d0*/  LDG.E.CONSTANT R28, desc[UR12][R28.64] ;  /* 0x0000000c1c1c7981 */ /* 0x000ee8000c1e9900 */
[----:B------:R-:W4:Y:S01]  /*36e0*/  LDG.E.CONSTANT R31, desc[UR12][R30.64] ;  /* 0x0000000c1e1f7981 */ /* 0x000f22000c1e9900 */
[C---:B--2---:R-:W-:Y:S01]  /*36f0*/  FFMA R42, R27.reuse, R24, R42 ;  /* 0x000000181b2a7223 */ /* 0x044fe2000000002a */
[C---:B---3--:R-:W-:Y:S01]  /*3700*/  FFMA R41, R27.reuse, R28, R41 ;  /* 0x0000001c1b297223 */ /* 0x048fe20000000029 */
[----:B----4-:R-:W-:-:S07]  /*3710*/  FFMA R40, R27, R31, R40 ;  /* 0x0000001f1b287223 */ /* 0x010fce0000000028 */
.L_x_37:
[----:B------:R-:W-:Y:S01]  /*3720*/  FADD R26, -R35, 1 ;  /* 0x3f800000231a7421 */ /* 0x000fe20000000100 */
[----:B------:R-:W-:Y:S01]  /*3730*/  UMOV UR4, 0xeb1c432d ;  /* 0xeb1c432d00047882 */ /* 0x000fe20000000000 */
[----:B------:R-:W-:Y:S01]  /*3740*/  UMOV UR5, 0x3f1a36e2 ;  /* 0x3f1a36e200057882 */ /* 0x000fe20000000000 */
[----:B------:R-:W-:Y:S01]  /*3750*/  FADD.SAT R42, RZ, R42 ;  /* 0x0000002aff2a7221 */ /* 0x000fe20000002000 */
[----:B------:R-:W-:Y:S01]  /*3760*/  FADD R24, -R26, 1 ;  /* 0x3f8000001a187421 */ /* 0x000fe20000000100 */
[----:B------:R-:W-:-:S03]  /*3770*/  FADD.SAT R40, RZ, R40 ;  /* 0x00000028ff287221 */ /* 0x000fc60000002000 */
[C---:B------:R-:W-:Y:S01]  /*3780*/  FMUL R27, R23.reuse, R24 ;  /* 0x00000018171b7220 */ /* 0x040fe20000400000 */
[----:B------:R-:W-:-:S03]  /*3790*/  FMUL R23, R23, R26 ;  /* 0x0000001a17177220 */ /* 0x000fc60000400000 */
[----:B------:R-:W0:Y:S01]  /*37a0*/  F2F.F64.F32 R24, R27 ;  /* 0x0000001b00187310 */ /* 0x000e220000201800 */
[C---:B------:R-:W-:Y:S01]  /*37b0*/  FFMA R0, R23.reuse, R42, R0 ;  /* 0x0000002a17007223 */ /* 0x040fe20000000000 */
[----:B------:R-:W-:Y:S01]  /*37c0*/  FFMA R13, R23, R40, R13 ;  /* 0x00000028170d7223 */ /* 0x000fe2000000000d */
[----:B------:R-:W-:Y:S01]  /*37d0*/  FADD R14, R14, R23 ;  /* 0x000000170e0e7221 */ /* 0x000fe20000000000 */
[----:B0-----:R-:W-:Y:S01]  /*37e0*/  DSETP.GEU.AND P0, PT, R24, UR4, PT ;  /* 0x0000000418007e2a */ /* 0x001fe2000bf0e000 */
[----:B------:R-:W-:-:S04]  /*37f0*/  FADD.SAT R24, RZ, R41 ;  /* 0x00000029ff187221 */ /* 0x000fc80000002000 */
[----:B------:R-:W-:-:S09]  /*3800*/  FFMA R11, R23, R24, R11 ;  /* 0x00000018170b7223 */ /* 0x000fd2000000000b */
[----:B------:R-:W-:Y:S05]  /*3810*/  @!P0 BREAK.RELIABLE B1 ;  /* 0x0000000000018942 */ /* 0x000fea0003800100 */
[----:B------:R-:W-:Y:S05]  /*3820*/  @!P0 BRA `(.L_x_24) ;  /* 0x0000000000148947 */ /* 0x000fea0003800000 */
[----:B------:R-:W-:-:S07]  /*3830*/  MOV R23, R27 ;  /* 0x0000001b00177202 */ /* 0x000fce0000000f00 */
.L_x_32:
[----:B----4-:R-:W-:Y:S05]  /*3840*/  BSYNC.RELIABLE B1 ;  /* 0x0000000000017941 */ /* 0x010fea0003800100 */
.L_x_31:
[----:B------:R-:W-:-:S05]  /*3850*/  FADD R12, R21, R12 ;  /* 0x0000000c150c7221 */ /* 0x000fca0000000000 */
[----:B------:R-:W-:-:S13]  /*3860*/  FSETP.GTU.AND P0, PT, R12, R9, PT ;  /* 0x000000090c00720b */ /* 0x000fda0003f0c000 */
[----:B------:R-:W-:Y:S05]  /*3870*/  @!P0 BRA `(.L_x_43) ;  /* 0xffffffe400148947 */ /* 0x000fea000383ffff */
.L_x_24:
[----:B0-234-:R-:W-:Y:S05]  /*3880*/  BSYNC.RECONVERGENT B0 ;  /* 0x0000000000007941 */ /* 0x01dfea0003800200 */
.L_x_23:
[----:B------:R-:W-:Y:S05]  /*3890*/  WARPSYNC.ALL ;  /* 0x0000000000007948 */ /* 0x000fea0003800000 */
[----:B------:R-:W0:Y:S01]  /*38a0*/  LDC.64 R4, c[0x0][0x3e0] ;  /* 0x0000f800ff047b82 */ /* 0x000e220000000a00 */
[----:B------:R-:W-:-:S04]  /*38b0*/  FADD R14, -R14, 1 ;  /* 0x3f8000000e0e7421 */ /* 0x000fc80000000100 */
[C---:B------:R-:W-:Y:S01]  /*38c0*/  FADD R11, R14.reuse, R11 ;  /* 0x0000000b0e0b7221 */ /* 0x040fe20000000000 */
[----:B------:R-:W-:Y:S01]  /*38d0*/  FADD R13, R14, R13 ;  /* 0x0000000d0e0d7221 */ /* 0x000fe20000000000 */
[----:B0-----:R-:W-:-:S04]  /*38e0*/  IMAD.WIDE R2, R2, 0x4, R4 ;  /* 0x0000000402027825 */ /* 0x001fc800078e0204 */
[----:B------:R-:W-:Y:S01]  /*38f0*/  FADD R5, R14, R0 ;  /* 0x000000000e057221 */ /* 0x000fe20000000000 */
[----:B------:R-:W-:Y:S04]  /*3900*/  STG.E desc[UR12][R2.64+0x4], R11 ;  /* 0x0000040b02007986 */ /* 0x000fe8000c10190c */
[----:B------:R-:W-:Y:S04]  /*3910*/  STG.E desc[UR12][R2.64], R5 ;  /* 0x0000000502007986 */ /* 0x000fe8000c10190c */
[----:B------:R-:W-:Y:S01]  /*3920*/  STG.E desc[UR12][R2.64+0x8], R13 ;  /* 0x0000080d02007986 */ /* 0x000fe2000c10190c */
[----:B------:R-:W-:Y:S05]  /*3930*/  EXIT ;  /* 0x000000000000794d */ /* 0x000fea0003800000 */
        .weak           $__internal_0_$__cuda_sm20_div_rn_f64_full
        .type           $__internal_0_$__cuda_sm20_div_rn_f64_full,@function
        .size           $__internal_0_$__cuda_sm20_div_rn_f64_full,($__internal_1_$__cuda_sm20_sqrt_rn_f32_slowpath - $__internal_0_$__cuda_sm20_div_rn_f64_full)
$__internal_0_$__cuda_sm20_div_rn_f64_full:
[C---:B------:R-:W-:Y:S01]  /*3940*/  FSETP.GEU.AND P0, PT, |R13|.reuse, 1.469367938527859385e-39, PT ;  /* 0x001000000d00780b */ /* 0x040fe20003f0e200 */
[----:B------:R-:W-:Y:S01]  /*3950*/  BSSY.RECONVERGENT B1, `(.L_x_44) ;  /* 0x0000058000017945 */ /* 0x000fe20003800200 */
[----:B------:R-:W-:Y:S02]  /*3960*/  MOV R12, UR4 ;  /* 0x00000004000c7c02 */ /* 0x000fe40008000f00 */
[----:B------:R-:W-:Y:S02]  /*3970*/  LOP3.LUT R11, R13, 0x800fffff, RZ, 0xc0, !PT ;  /* 0x800fffff0d0b7812 */ /* 0x000fe400078ec0ff */
[----:B------:R-:W-:Y:S02]  /*3980*/  MOV R16, UR4 ;  /* 0x0000000400107c02 */ /* 0x000fe40008000f00 */
[----:B------:R-:W-:Y:S02]  /*3990*/  LOP3.LUT R17, R11, 0x3ff00000, RZ, 0xfc, !PT ;  /* 0x3ff000000b117812 */ /* 0x000fe400078efcff */
[----:B------:R-:W-:-:S02]  /*39a0*/  FSETP.GEU.AND P2, PT, |R19|, 1.469367938527859385e-39, PT ;  /* 0x001000001300780b */ /* 0x000fc40003f4e200 */
[----:B------:R-:W-:Y:S01]  /*39b0*/  MOV R22, 0x1 ;  /* 0x0000000100167802 */ /* 0x000fe20000000f00 */
[----:B------:R-:W-:Y:S01]  /*39c0*/  @!P0 DMUL R16, R12, 8.98846567431157953865e+307 ;  /* 0x7fe000000c108828 */ /* 0x000fe20000000000 */
[----:B------:R-:W-:Y:S02]  /*39d0*/  LOP3.LUT R11, R19, 0x7ff00000, RZ, 0xc0, !PT ;  /* 0x7ff00000130b7812 */ /* 0x000fe400078ec0ff */
[----:B------:R-:W-:Y:S02]  /*39e0*/  LOP3.LUT R32, R13, 0x7ff00000, RZ, 0xc0, !PT ;  /* 0x7ff000000d207812 */ /* 0x000fe400078ec0ff */
[----:B------:R-:W-:Y:S01]  /*39f0*/  MOV R31, 0x1ca00000 ;  /* 0x1ca00000001f7802 */ /* 0x000fe20000000f00 */
[----:B------:R-:W0:Y:S01]  /*3a00*/  MUFU.RCP64H R23, R17 ;  /* 0x0000001100177308 */ /* 0x000e220000001800 */
[----:B------:R-:W-:Y:S02]  /*3a10*/  ISETP.GE.U32.AND P1, PT, R11, R32, PT ;  /* 0x000000200b00720c */ /* 0x000fe40003f26070 */
[----:B------:R-:W-:-:S02]  /*3a20*/  MOV R30, R11 ;  /* 0x0000000b001e7202 */ /* 0x000fc40000000f00 */
[----:B------:R-:W-:-:S04]  /*3a30*/  @!P2 LOP3.LUT R26, R13, 0x7ff00000, RZ, 0xc0, !PT ;  /* 0x7ff000000d1aa812 */ /* 0x000fc800078ec0ff */
[----:B------:R-:W-:-:S04]  /*3a40*/  @!P2 ISETP.GE.U32.AND P3, PT, R11, R26, PT ;  /* 0x0000001a0b00a20c */ /* 0x000fc80003f66070 */
[----:B------:R-:W-:Y:S01]  /*3a50*/  @!P2 SEL R21, R31, 0x63400000, !P3 ;  /* 0x634000001f15a807 */ /* 0x000fe20005800000 */
[----:B0-----:R-:W-:-:S03]  /*3a60*/  DFMA R24, R22, -R16, 1 ;  /* 0x3ff000001618742b */ /* 0x001fc60000000810 */
[----:B------:R-:W-:-:S05]  /*3a70*/  @!P2 LOP3.LUT R21, R21, 0x80000000, R19, 0xf8, !PT ;  /* 0x800000001515a812 */ /* 0x000fca00078ef813 */
[----:B------:R-:W-:-:S08]  /*3a80*/  DFMA R24, R24, R24, R24 ;  /* 0x000000181818722b */ /* 0x000fd00000000018 */
[----:B------:R-:W-:Y:S01]  /*3a90*/  DFMA R26, R22, R24, R22 ;  /* 0x00000018161a722b */ /* 0x000fe20000000016 */
[----:B------:R-:W-:Y:S02]  /*3aa0*/  SEL R23, R31, 0x63400000, !P1 ;  /* 0x634000001f177807 */ /* 0x000fe40004800000 */
[----:B------:R-:W-:Y:S02]  /*3ab0*/  @!P2 LOP3.LUT R25, R21, 0x100000, RZ, 0xfc, !PT ;  /* 0x001000001519a812 */ /* 0x000fe400078efcff */
[----:B------:R-:W-:Y:S02]  /*3ac0*/  LOP3.LUT R23, R23, 0x800fffff, R19, 0xf8, !PT ;  /* 0x800fffff17177812 */ /* 0x000fe400078ef813 */
[----:B------:R-:W-:Y:S01]  /*3ad0*/  MOV R22, R18 ;  /* 0x0000001200167202 */ /* 0x000fe20000000f00 */
[----:B------:R-:W-:Y:S01]  /*3ae0*/  DFMA R28, R26, -R16, 1 ;  /* 0x3ff000001a1c742b */ /* 0x000fe20000000810 */
[----:B------:R-:W-:Y:S02]  /*3af0*/  @!P2 MOV R24, RZ ;  /* 0x000000ff0018a202 */ /* 0x000fe40000000f00 */
[----:B------:R-:W-:-:S02]  /*3b00*/  MOV R21, R32 ;  /* 0x0000002000157202 */ /* 0x000fc40000000f00 */
[----:B------:R-:W-:Y:S02]  /*3b10*/  @!P0 LOP3.LUT R21, R17, 0x7ff00000, RZ, 0xc0, !PT ;  /* 0x7ff0000011158812 */ /* 0x000fe400078ec0ff */
[----:B------:R-:W-:Y:S02]  /*3b20*/  @!P2 DFMA R22, R22, 2, -R24 ;  /* 0x400000001616a82b */ /* 0x000fe40000000818 */
[----:B------:R-:W-:Y:S01]  /*3b30*/  DFMA R28, R26, R28, R26 ;  /* 0x0000001c1a1c722b */ /* 0x000fe2000000001a */
[----:B------:R-:W-:-:S07]  /*3b40*/  IADD3 R33, PT, PT, R21, -0x1, RZ ;  /* 0xffffffff15217810 */ /* 0x000fce0007ffe0ff */
[----:B------:R-:W-:Y:S01]  /*3b50*/  @!P2 LOP3.LUT R30, R23, 0x7ff00000, RZ, 0xc0, !PT ;  /* 0x7ff00000171ea812 */ /* 0x000fe200078ec0ff */
[----:B------:R-:W-:-:S03]  /*3b60*/  DMUL R24, R28, R22 ;  /* 0x000000161c187228 */ /* 0x000fc60000000000 */
[----:B------:R-:W-:-:S04]  /*3b70*/  IADD3 R32, PT, PT, R30, -0x1, RZ ;  /* 0xffffffff1e207810 */ /* 0x000fc80007ffe0ff */
[----:B------:R-:W-:Y:S01]  /*3b80*/  ISETP.GT.U32.AND P0, PT, R32, 0x7feffffe, PT ;  /* 0x7feffffe2000780c */ /* 0x000fe20003f04070 */
[----:B------:R-:W-:-:S03]  /*3b90*/  DFMA R26, R24, -R16, R22 ;  /* 0x80000010181a722b */ /* 0x000fc60000000016 */
[----:B------:R-:W-:-:S05]  /*3ba0*/  ISETP.GT.U32.OR P0, PT, R33, 0x7feffffe, P0 ;  /* 0x7feffffe2100780c */ /* 0x000fca0000704470 */
[----:B------:R-:W-:-:S08]  /*3bb0*/  DFMA R24, R28, R26, R24 ;  /* 0x0000001a1c18722b */ /* 0x000fd00000000018 */
[----:B------:R-:W-:Y:S05]  /*3bc0*/  @P0 BRA `(.L_x_45) ;  /* 0x00000000006c0947 */ /* 0x000fea0003800000 */
[----:B------:R-:W-:-:S04]  /*3bd0*/  LOP3.LUT R26, R13, 0x7ff00000, RZ, 0xc0, !PT ;  /* 0x7ff000000d1a7812 */ /* 0x000fc800078ec0ff */
[CC--:B------:R-:W-:Y:S02]  /*3be0*/  VIADDMNMX R18, R11.reuse, -R26.reuse, 0xb9600000, !PT ;  /* 0xb96000000b127446 */ /* 0x0c0fe4000780091a */
[----:B------:R-:W-:Y:S02]  /*3bf0*/  ISETP.GE.U32.AND P0, PT, R11, R26, PT ;  /* 0x0000001a0b00720c */ /* 0x000fe40003f06070 */
[----:B------:R-:W-:Y:S02]  /*3c00*/  VIMNMX R18, PT, PT, R18, 0x46a00000, PT ;  /* 0x46a0000012127848 */ /* 0x000fe40003fe0100 */
[----:B------:R-:W-:-:S04]  /*3c10*/  SEL R21, R31, 0x63400000, !P0 ;  /* 0x634000001f157807 */ /* 0x000fc80004000000 */
[----:B------:R-:W-:Y:S02]  /*3c20*/  IADD3 R21, PT, PT, -R21, R18, RZ ;  /* 0x0000001215157210 */ /* 0x000fe40007ffe1ff */
[----:B------:R-:W-:Y:S02]  /*3c30*/  MOV R18, RZ ;  /* 0x000000ff00127202 */ /* 0x000fe40000000f00 */
[----:B------:R-:W-:-:S06]  /*3c40*/  IADD3 R19, PT, PT, R21, 0x7fe00000, RZ ;  /* 0x7fe0000015137810 */ /* 0x000fcc0007ffe0ff */
[----:B------:R-:W-:-:S10]  /*3c50*/  DMUL R26, R24, R18 ;  /* 0x00000012181a7228 */ /* 0x000fd40000000000 */
[----:B------:R-:W-:-:S13]  /*3c60*/  FSETP.GTU.AND P0, PT, |R27|, 1.469367938527859385e-39, PT ;  /* 0x001000001b00780b */ /* 0x000fda0003f0c200 */
[----:B------:R-:W-:Y:S05]  /*3c70*/  @P0 BRA `(.L_x_46) ;  /* 0x0000000000940947 */ /* 0x000fea0003800000 */
[----:B------:R-:W-:Y:S01]  /*3c80*/  DFMA R16, R24, -R16, R22 ;  /* 0x800000101810722b */ /* 0x000fe20000000016 */
[----:B------:R-:W-:-:S09]  /*3c90*/  MOV R18, RZ ;  /* 0x000000ff00127202 */ /* 0x000fd20000000f00 */
[C---:B------:R-:W-:Y:S02]  /*3ca0*/  FSETP.NEU.AND P0, PT, R17.reuse, RZ, PT ;  /* 0x000000ff1100720b */ /* 0x040fe40003f0d000 */
[----:B------:R-:W-:-:S04]  /*3cb0*/  LOP3.LUT R11, R17, 0x80000000, R13, 0x48, !PT ;  /* 0x80000000110b7812 */ /* 0x000fc800078e480d */
[----:B------:R-:W-:-:S07]  /*3cc0*/  LOP3.LUT R19, R11, R19, RZ, 0xfc, !PT ;  /* 0x000000130b137212 */ /* 0x000fce00078efcff */
[----:B------:R-:W-:Y:S05]  /*3cd0*/  @!P0 BRA `(.L_x_46) ;  /* 0x00000000007c8947 */ /* 0x000fea0003800000 */
[----:B------:R-:W-:Y:S01]  /*3ce0*/  IADD3 R13, PT, PT, -R21, RZ, RZ ;  /* 0x000000ff150d7210 */ /* 0x000fe20007ffe1ff */
[----:B------:R-:W-:Y:S01]  /*3cf0*/  DMUL.RP R18, R24, R18 ;  /* 0x0000001218127228 */ /* 0x000fe20000008000 */
[----:B------:R-:W-:-:S06]  /*3d00*/  MOV R12, RZ ;  /* 0x000000ff000c7202 */ /* 0x000fcc0000000f00 */
[----:B------:R-:W-:-:S03]  /*3d10*/  DFMA R12, R26, -R12, R24 ;  /* 0x8000000c1a0c722b */ /* 0x000fc60000000018 */
[----:B------:R-:W-:-:S03]  /*3d20*/  LOP3.LUT R11, R19, R11, RZ, 0x3c, !PT ;  /* 0x0000000b130b7212 */ /* 0x000fc600078e3cff */
[----:B------:R-:W-:-:S04]  /*3d30*/  IADD3 R12, PT, PT, -R21, -0x43300000, RZ ;  /* 0xbcd00000150c7810 */ /* 0x000fc80007ffe1ff */
[----:B------:R-:W-:-:S04]  /*3d40*/  FSETP.NEU.AND P0, PT, |R13|, R12, PT ;  /* 0x0000000c0d00720b */ /* 0x000fc80003f0d200 */
[----:B------:R-:W-:Y:S02]  /*3d50*/  FSEL R26, R18, R26, !P0 ;  /* 0x0000001a121a7208 */ /* 0x000fe40004000000 */
[----:B------:R-:W-:Y:S01]  /*3d60*/  FSEL R27, R11, R27, !P0 ;  /* 0x0000001b0b1b7208 */ /* 0x000fe20004000000 */
[----:B------:R-:W-:Y:S06]  /*3d70*/  BRA `(.L_x_46) ;  /* 0x0000000000547947 */ /* 0x000fec0003800000 */
.L_x_45:
[----:B------:R-:W-:-:S14]  /*3d80*/  DSETP.NAN.AND P0, PT, R18, R18, PT ;  /* 0x000000121200722a */ /* 0x000fdc0003f08000 */
[----:B------:R-:W-:Y:S05]  /*3d90*/  @P0 BRA `(.L_x_47) ;  /* 0x0000000000440947 */ /* 0x000fea0003800000 */
[----:B------:R-:W-:-:S14]  /*3da0*/  DSETP.NAN.AND P0, PT, R12, R12, PT ;  /* 0x0000000c0c00722a */ /* 0x000fdc0003f08000 */
[----:B------:R-:W-:Y:S05]  /*3db0*/  @P0 BRA `(.L_x_48) ;  /* 0x0000000000300947 */ /* 0x000fea0003800000 */
[----:B------:R-:W-:Y:S02]  /*3dc0*/  ISETP.NE.AND P0, PT, R30, R21, PT ;  /* 0x000000151e00720c */ /* 0x000fe40003f05270 */
[----:B------:R-:W-:Y:S02]  /*3dd0*/  MOV R26, 0x0 ;  /* 0x00000000001a7802 */ /* 0x000fe40000000f00 */
[----:B------:R-:W-:-:S09]  /*3de0*/  MOV R27, 0xfff80000 ;  /* 0xfff80000001b7802 */ /* 0x000fd20000000f00 */
[----:B------:R-:W-:Y:S05]  /*3df0*/  @!P0 BRA `(.L_x_46) ;  /* 0x0000000000348947 */ /* 0x000fea0003800000 */
[----:B------:R-:W-:Y:S02]  /*3e00*/  ISETP.NE.AND P0, PT, R30, 0x7ff00000, PT ;  /* 0x7ff000001e00780c */ /* 0x000fe40003f05270 */
[----:B------:R-:W-:Y:S02]  /*3e10*/  LOP3.LUT R27, R19, 0x80000000, R13, 0x48, !PT ;  /* 0x80000000131b7812 */ /* 0x000fe400078e480d */
[----:B------:R-:W-:-:S13]  /*3e20*/  ISETP.EQ.OR P0, PT, R21, RZ, !P0 ;  /* 0x000000ff1500720c */ /* 0x000fda0004702670 */
[----:B------:R-:W-:Y:S02]  /*3e30*/  @P0 LOP3.LUT R11, R27, 0x7ff00000, RZ, 0xfc, !PT ;  /* 0x7ff000001b0b0812 */ /* 0x000fe400078efcff */
[----:B------:R-:W-:Y:S02]  /*3e40*/  @!P0 MOV R26, RZ ;  /* 0x000000ff001a8202 */ /* 0x000fe40000000f00 */
[----:B------:R-:W-:Y:S02]  /*3e50*/  @P0 MOV R26, RZ ;  /* 0x000000ff001a0202 */ /* 0x000fe40000000f00 */
[----:B------:R-:W-:Y:S01]  /*3e60*/  @P0 MOV R27, R11 ;  /* 0x0000000b001b0202 */ /* 0x000fe20000000f00 */
[----:B------:R-:W-:Y:S06]  /*3e70*/  BRA `(.L_x_46) ;  /* 0x0000000000147947 */ /* 0x000fec0003800000 */
.L_x_48:
[----:B------:R-:W-:Y:S02]  /*3e80*/  LOP3.LUT R27, R13, 0x80000, RZ, 0xfc, !PT ;  /* 0x000800000d1b7812 */ /* 0x000fe400078efcff */
[----:B------:R-:W-:Y:S01]  /*3e90*/  MOV R26, R12 ;  /* 0x0000000c001a7202 */ /* 0x000fe20000000f00 */
[----:B------:R-:W-:Y:S06]  /*3ea0*/  BRA `(.L_x_46) ;  /* 0x0000000000087947 */ /* 0x000fec0003800000 */
.L_x_47:
[----:B------:R-:W-:Y:S02]  /*3eb0*/  LOP3.LUT R27, R19, 0x80000, RZ, 0xfc, !PT ;  /* 0x00080000131b7812 */ /* 0x000fe400078efcff */
[----:B------:R-:W-:-:S07]  /*3ec0*/  MOV R26, R18 ;  /* 0x00000012001a7202 */ /* 0x000fce0000000f00 */
.L_x_46:
[----:B------:R-:W-:Y:S05]  /*3ed0*/  BSYNC.RECONVERGENT B1 ;  /* 0x0000000000017941 */ /* 0x000fea0003800200 */
.L_x_44:
[----:B------:R-:W-:Y:S01]  /*3ee0*/  HFMA2 R21, -RZ, RZ, 0, 0 ;  /* 0x00000000ff157431 */ /* 0x000fe200000001ff */
[----:B------:R-:W-:Y:S02]  /*3ef0*/  MOV R12, R26 ;  /* 0x0000001a000c7202 */ /* 0x000fe40000000f00 */
[----:B------:R-:W-:Y:S01]  /*3f00*/  MOV R13, R27 ;  /* 0x0000001b000d7202 */ /* 0x000fe20000000f00 */
[----:B------:R-:W-:Y:S06]  /*3f10*/  RET.REL.NODEC R20 `(_Z39raymarhcing_fastnerf_sparse_cuda_kerneliiiiiiffffffffPKiPKfS2_S2_S2_Pfb) ;  /* 0xffffffc014387950 */ /* 0x000fec0003c3ffff */
        .weak           $__internal_1_$__cuda_sm20_sqrt_rn_f32_slowpath
        .type           $__internal_1_$__cuda_sm20_sqrt_rn_f32_slowpath,@function
        .size           $__internal_1_$__cuda_sm20_sqrt_rn_f32_slowpath,($__internal_2_$__cuda_sm3x_div_rn_noftz_f32_slowpath - $__internal_1_$__cuda_sm20_sqrt_rn_f32_slowpath)
$__internal_1_$__cuda_sm20_sqrt_rn_f32_slowpath:
[----:B------:R-:W-:-:S13]  /*3f20*/  LOP3.LUT P0, RZ, R0, 0x7fffffff, RZ, 0xc0, !PT ;  /* 0x7fffffff00ff7812 */ /* 0x000fda000780c0ff */
[----:B------:R-:W-:Y:S01]  /*3f30*/  @!P0 MOV R10, R0 ;  /* 0x00000000000a8202 */ /* 0x000fe20000000f00 */
[----:B------:R-:W-:Y:S06]  /*3f40*/  @!P0 BRA `(.L_x_49) ;  /* 0x0000000000408947 */ /* 0x000fec0003800000 */
[----:B------:R-:W-:-:S13]  /*3f50*/  FSETP.GEU.FTZ.AND P0, PT, R0, RZ, PT ;  /* 0x000000ff0000720b */ /* 0x000fda0003f1e000 */
[----:B------:R-:W-:Y:S01]  /*3f60*/  @!P0 MOV R10, 0x7fffffff ;  /* 0x7fffffff000a8802 */ /* 0x000fe20000000f00 */
[----:B------:R-:W-:Y:S06]  /*3f70*/  @!P0 BRA `(.L_x_49) ;  /* 0x0000000000348947 */ /* 0x000fec0003800000 */
[----:B------:R-:W-:-:S13]  /*3f80*/  FSETP.GTU.FTZ.AND P0, PT, |R0|, +INF , PT ;  /* 0x7f8000000000780b */ /* 0x000fda0003f1c200 */
[----:B------:R-:W-:Y:S01]  /*3f90*/  @P0 FADD.FTZ R10, R0, 1 ;  /* 0x3f800000000a0421 */ /* 0x000fe20000010000 */
[----:B------:R-:W-:Y:S06]  /*3fa0*/  @P0 BRA `(.L_x_49) ;  /* 0x0000000000280947 */ /* 0x000fec0003800000 */
[----:B------:R-:W-:-:S13]  /*3fb0*/  FSETP.NEU.FTZ.AND P0, PT, |R0|, +INF , PT ;  /* 0x7f8000000000780b */ /* 0x000fda0003f1d200 */
[----:B------:R-:W-:-:S04]  /*3fc0*/  @P0 FFMA R11, R0, 1.84467440737095516160e+19, RZ ;  /* 0x5f800000000b0823 */ /* 0x000fc800000000ff */
[----:B------:R-:W0:Y:S02]  /*3fd0*/  @P0 MUFU.RSQ R10, R11 ;  /* 0x0000000b000a0308 */ /* 0x000e240000001400 */
[----:B0-----:R-:W-:Y:S01]  /*3fe0*/  @P0 FMUL.FTZ R12, R11, R10 ;  /* 0x0000000a0b0c0220 */ /* 0x001fe20000410000 */
[----:B------:R-:W-:Y:S01]  /*3ff0*/  @P0 FMUL.FTZ R14, R10, 0.5 ;  /* 0x3f0000000a0e0820 */ /* 0x000fe20000410000 */
[----:B------:R-:W-:Y:S02]  /*4000*/  @!P0 MOV R10, R0 ;  /* 0x00000000000a8202 */ /* 0x000fe40000000f00 */
[----:B------:R-:W-:-:S04]  /*4010*/  @P0 FADD.FTZ R13, -R12, -RZ ;  /* 0x800000ff0c0d0221 */ /* 0x000fc80000010100 */
[----:B------:R-:W-:-:S04]  /*4020*/  @P0 FFMA R13, R12, R13, R11 ;  /* 0x0000000d0c0d0223 */ /* 0x000fc8000000000b */
[----:B------:R-:W-:-:S04]  /*4030*/  @P0 FFMA R13, R13, R14, R12 ;  /* 0x0000000e0d0d0223 */ /* 0x000fc8000000000c */
[----:B------:R-:W-:-:S07]  /*4040*/  @P0 FMUL.FTZ R10, R13, 2.3283064365386962891e-10 ;  /* 0x2f8000000d0a0820 */ /* 0x000fce0000410000 */
.L_x_49:
[----:B------:R-:W-:Y:S01]  /*4050*/  HFMA2 R11, -RZ, RZ, 0, 0 ;  /* 0x00000000ff0b7431 */ /* 0x000fe200000001ff */
[----:B------:R-:W-:Y:S02]  /*4060*/  MOV R15, R10 ;  /* 0x0000000a000f7202 */ /* 0x000fe40000000f00 */
[----:B------:R-:W-:-:S04]  /*4070*/  MOV R10, R16 ;  /* 0x00000010000a7202 */ /* 0x000fc80000000f00 */
[----:B------:R-:W-:Y:S05]  /*4080*/  RET.REL.NODEC R10 `(_Z39raymarhcing_fastnerf_sparse_cuda_kerneliiiiiiffffffffPKiPKfS2_S2_S2_Pfb) ;  /* 0xffffffbc0adc7950 */ /* 0x000fea0003c3ffff */
        .weak           $__internal_2_$__cuda_sm3x_div_rn_noftz_f32_slowpath
        .type           $__internal_2_$__cuda_sm3x_div_rn_noftz_f32_slowpath,@function
        .size           $__internal_2_$__cuda_sm3x_div_rn_noftz_f32_slowpath,(.L_x_87 - $__internal_2_$__cuda_sm3x_div_rn_noftz_f32_slowpath)
$__internal_2_$__cuda_sm3x_div_rn_noftz_f32_slowpath:
[----:B------:R-:W-:Y:S01]  /*4090*/  SHF.R.U32.HI R16, RZ, 0x17, R11 ;  /* 0x00000017ff107819 */ /* 0x000fe2000001160b */
[----:B------:R-:W-:Y:S01]  /*40a0*/  BSSY.RECONVERGENT B1, `(.L_x_50) ;  /* 0x0000063000017945 */ /* 0x000fe20003800200 */
[----:B------:R-:W-:Y:S02]  /*40b0*/  SHF.R.U32.HI R12, RZ, 0x17, R0 ;  /* 0x00000017ff0c7819 */ /* 0x000fe40000011600 */
[----:B------:R-:W-:Y:S02]  /*40c0*/  LOP3.LUT R22, R16, 0xff, RZ, 0xc0, !PT ;  /* 0x000000ff10167812 */ /* 0x000fe400078ec0ff */
[----:B------:R-:W-:Y:S02]  /*40d0*/  LOP3.LUT R20, R12, 0xff, RZ, 0xc0, !PT ;  /* 0x000000ff0c147812 */ /* 0x000fe400078ec0ff */
[----:B------:R-:W-:Y:S02]  /*40e0*/  IADD3 R18, PT, PT, R22, -0x1, RZ ;  /* 0xffffffff16127810 */ /* 0x000fe40007ffe0ff */
[----:B------:R-:W-:-:S02]  /*40f0*/  IADD3 R16, PT, PT, R20, -0x1, RZ ;  /* 0xffffffff14107810 */ /* 0x000fc40007ffe0ff */
[----:B------:R-:W-:Y:S02]  /*4100*/  ISETP.GT.U32.AND P0, PT, R18, 0xfd, PT ;  /* 0x000000fd1200780c */ /* 0x000fe40003f04070 */
[----:B------:R-:W-:Y:S02]  /*4110*/  MOV R17, R11 ;  /* 0x0000000b00117202 */ /* 0x000fe40000000f00 */
[----:B------:R-:W-:-:S13]  /*4120*/  ISETP.GT.U32.OR P0, PT, R16, 0xfd, P0 ;  /* 0x000000fd1000780c */ /* 0x000fda0000704470 */
[----:B------:R-:W-:Y:S01]  /*4130*/  @!P0 MOV R12, RZ ;  /* 0x000000ff000c8202 */ /* 0x000fe20000000f00 */
[----:B------:R-:W-:Y:S06]  /*4140*/  @!P0 BRA `(.L_x_51) ;  /* 0x00000000005c8947 */ /* 0x000fec0003800000 */
[----:B------:R-:W-:Y:S02]  /*4150*/  FSETP.GTU.FTZ.AND P0, PT, |R0|, +INF , PT ;  /* 0x7f8000000000780b */ /* 0x000fe40003f1c200 */
[----:B------:R-:W-:-:S04]  /*4160*/  FSETP.GTU.FTZ.AND P1, PT, |R11|, +INF , PT ;  /* 0x7f8000000b00780b */ /* 0x000fc80003f3c200 */
[----:B------:R-:W-:-:S13]  /*4170*/  PLOP3.LUT P0, PT, P0, P1, PT, 0xf8, 0x8f ;  /* 0x00000000008f781c */ /* 0x000fda0000703f70 */
[----:B------:R-:W-:Y:S05]  /*4180*/  @P0 BRA `(.L_x_52) ;  /* 0x00000004004c0947 */ /* 0x000fea0003800000 */
[----:B------:R-:W-:-:S13]  /*4190*/  LOP3.LUT P0, RZ, R17, 0x7fffffff, R0, 0xc8, !PT ;  /* 0x7fffffff11ff7812 */ /* 0x000fda000780c800 */
[----:B------:R-:W-:Y:S05]  /*41a0*/  @!P0 BRA `(.L_x_53) ;  /* 0x00000004003c8947 */ /* 0x000fea0003800000 */
[C---:B------:R-:W-:Y:S02]  /*41b0*/  FSETP.NEU.FTZ.AND P4, PT, |R0|.reuse, +INF , PT ;  /* 0x7f8000000000780b */ /* 0x040fe40003f9d200 */
[----:B------:R-:W-:Y:S02]  /*41c0*/  FSETP.NEU.FTZ.AND P1, PT, |R11|, +INF , PT ;  /* 0x7f8000000b00780b */ /* 0x000fe40003f3d200 */
[----:B------:R-:W-:-:S11]  /*41d0*/  FSETP.NEU.FTZ.AND P0, PT, |R0|, +INF , PT ;  /* 0x7f8000000000780b */ /* 0x000fd60003f1d200 */
[----:B------:R-:W-:Y:S05]  /*41e0*/  @!P1 BRA !P4, `(.L_x_53) ;  /* 0x00000004002c9947 */ /* 0x000fea0006000000 */
[----:B------:R-:W-:-:S04]  /*41f0*/  LOP3.LUT P4, RZ, R0, 0x7fffffff, RZ, 0xc0, !PT ;  /* 0x7fffffff00ff7812 */ /* 0x000fc8000788c0ff */
[----:B------:R-:W-:-:S13]  /*4200*/  PLOP3.LUT P1, PT, P1, P4, PT, 0x2f, 0xf2 ;  /* 0x0000000000f2781c */ /* 0x000fda0000f28577 */
[----:B------:R-:W-:Y:S05]  /*4210*/  @P1 BRA `(.L_x_54) ;  /* 0x0000000400181947 */ /* 0x000fea0003800000 */
[----:B------:R-:W-:-:S04]  /*4220*/  LOP3.LUT P1, RZ, R17, 0x7fffffff, RZ, 0xc0, !PT ;  /* 0x7fffffff11ff7812 */ /* 0x000fc8000782c0ff */
[----:B------:R-:W-:-:S13]  /*4230*/  PLOP3.LUT P0, PT, P0, P1, PT, 0x2f, 0xf2 ;  /* 0x0000000000f2781c */ /* 0x000fda0000702577 */
[----:B------:R-:W-:Y:S05]  /*4240*/  @P0 BRA `(.L_x_55) ;  /* 0x0000000400000947 */ /* 0x000fea0003800000 */
[----:B------:R-:W-:Y:S02]  /*4250*/  ISETP.GE.AND P0, PT, R16, RZ, PT ;  /* 0x000000ff1000720c */ /* 0x000fe40003f06270 */
[----:B------:R-:W-:-:S11]  /*4260*/  ISETP.GE.AND P1, PT, R18, RZ, PT ;  /* 0x000000ff1200720c */ /* 0x000fd60003f26270 */
[----:B------:R-:W-:Y:S01]  /*4270*/  @P0 MOV R12, RZ ;  /* 0x000000ff000c0202 */ /* 0x000fe20000000f00 */
[----:B------:R-:W-:Y:S01]  /*4280*/  @!P0 FFMA R0, R0, 1.84467440737095516160e+19, RZ ;  /* 0x5f80000000008823 */ /* 0x000fe200000000ff */
[----:B------:R-:W-:Y:S01]  /*4290*/  @!P0 MOV R12, 0xffffffc0 ;  /* 0xffffffc0000c8802 */ /* 0x000fe20000000f00 */
[----:B------:R-:W-:-:S03]  /*42a0*/  @!P1 FFMA R17, R11, 1.84467440737095516160e+19, RZ ;  /* 0x5f8000000b119823 */ /* 0x000fc600000000ff */
[----:B------:R-:W-:-:S07]  /*42b0*/  @!P1 IADD3 R12, PT, PT, R12, 0x40, RZ ;  /* 0x000000400c0c9810 */ /* 0x000fce0007ffe0ff */
.L_x_51:
[----:B------:R-:W-:Y:S01]  /*42c0*/  LEA R16, R22, 0xc0800000, 0x17 ;  /* 0xc080000016107811 */ /* 0x000fe200078eb8ff */
[----:B------:R-:W-:Y:S03]  /*42d0*/  BSSY.RECONVERGENT B2, `(.L_x_56) ;  /* 0x0000036000027945 */ /* 0x000fe60003800200 */
[----:B------:R-:W-:Y:S02]  /*42e0*/  IADD3 R16, PT, PT, -R16, R17, RZ ;  /* 0x0000001110107210 */ /* 0x000fe40007ffe1ff */
[----:B------:R-:W-:Y:S02]  /*42f0*/  IADD3 R17, PT, PT, R20, -0x7f, RZ ;  /* 0xffffff8114117810 */ /* 0x000fe40007ffe0ff */
[----:B------:R-:W0:Y:S01]  /*4300*/  MUFU.RCP R18, R16 ;  /* 0x0000001000127308 */ /* 0x000e220000001000 */
[----:B------:R-:W-:Y:S02]  /*4310*/  FADD.FTZ R19, -R16, -RZ ;  /* 0x800000ff10137221 */ /* 0x000fe40000010100 */
[C---:B------:R-:W-:Y:S01]  /*4320*/  IMAD R0, R17.reuse, -0x800000, R0 ;  /* 0xff80000011007824 */ /* 0x040fe200078e0200 */
[----:B------:R-:W-:-:S04]  /*4330*/  IADD3 R17, PT, PT, R17, 0x7f, -R22 ;  /* 0x0000007f11117810 */ /* 0x000fc80007ffe816 */
[----:B------:R-:W-:Y:S01]  /*4340*/  IADD3 R17, PT, PT, R17, R12, RZ ;  /* 0x0000000c11117210 */ /* 0x000fe20007ffe0ff */
[----:B0-----:R-:W-:-:S04]  /*4350*/  FFMA R21, R18, R19, 1 ;  /* 0x3f80000012157423 */ /* 0x001fc80000000013 */
[----:B------:R-:W-:-:S04]  /*4360*/  FFMA R23, R18, R21, R18 ;  /* 0x0000001512177223 */ /* 0x000fc80000000012 */
[----:B------:R-:W-:-:S04]  /*4370*/  FFMA R18, R0, R23, RZ ;  /* 0x0000001700127223 */ /* 0x000fc800000000ff */
[----:B------:R-:W-:-:S04]  /*4380*/  FFMA R21, R19, R18, R0 ;  /* 0x0000001213157223 */ /* 0x000fc80000000000 */
[----:B------:R-:W-:-:S04]  /*4390*/  FFMA R20, R23, R21, R18 ;  /* 0x0000001517147223 */ /* 0x000fc80000000012 */
[----:B------:R-:W-:-:S04]  /*43a0*/  FFMA R19, R19, R20, R0 ;  /* 0x0000001413137223 */ /* 0x000fc80000000000 */
[----:B------:R-:W-:-:S05]  /*43b0*/  FFMA R18, R23, R19, R20 ;  /* 0x0000001317127223 */ /* 0x000fca0000000014 */
[----:B------:R-:W-:-:S04]  /*43c0*/  SHF.R.U32.HI R0, RZ, 0x17, R18 ;  /* 0x00000017ff007819 */ /* 0x000fc80000011612 */
[----:B------:R-:W-:-:S04]  /*43d0*/  LOP3.LUT R0, R0, 0xff, RZ, 0xc0, !PT ;  /* 0x000000ff00007812 */ /* 0x000fc800078ec0ff */
[----:B------:R-:W-:-:S04]  /*43e0*/  IADD3 R16, PT, PT, R0, R17, RZ ;  /* 0x0000001100107210 */ /* 0x000fc80007ffe0ff */
[----:B------:R-:W-:-:S04]  /*43f0*/  IADD3 R0, PT, PT, R16, -0x1, RZ ;  /* 0xffffffff10007810 */ /* 0x000fc80007ffe0ff */
[----:B------:R-:W-:-:S13]  /*4400*/  ISETP.GE.U32.AND P0, PT, R0, 0xfe, PT ;  /* 0x000000fe0000780c */ /* 0x000fda0003f06070 */
[----:B------:R-:W-:Y:S05]  /*4410*/  @!P0 BRA `(.L_x_57) ;  /* 0x0000000000808947 */ /* 0x000fea0003800000 */
[----:B------:R-:W-:-:S13]  /*4420*/  ISETP.GT.AND P0, PT, R16, 0xfe, PT ;  /* 0x000000fe1000780c */ /* 0x000fda0003f04270 */
[----:B------:R-:W-:Y:S05]  /*4430*/  @P0 BRA `(.L_x_58) ;  /* 0x00000000006c0947 */ /* 0x000fea0003800000 */
[----:B------:R-:W-:-:S13]  /*4440*/  ISETP.GE.AND P0, PT, R16, 0x1, PT ;  /* 0x000000011000780c */ /* 0x000fda0003f06270 */
[----:B------:R-:W-:Y:S05]  /*4450*/  @P0 BRA `(.L_x_59) ;  /* 0x0000000000740947 */ /* 0x000fea0003800000 */
[----:B------:R-:W-:Y:S02]  /*4460*/  ISETP.GE.AND P0, PT, R16, -0x18, PT ;  /* 0xffffffe81000780c */ /* 0x000fe40003f06270 */
[----:B------:R-:W-:-:S11]  /*4470*/  LOP3.LUT R18, R18, 0x80000000, RZ, 0xc0, !PT ;  /* 0x8000000012127812 */ /* 0x000fd600078ec0ff */
[----:B------:R-:W-:Y:S05]  /*4480*/  @!P0 BRA `(.L_x_59) ;  /* 0x0000000000688947 */ /* 0x000fea0003800000 */
[CCC-:B------:R-:W-:Y:S01]  /*4490*/  FFMA.RZ R0, R23.reuse, R19.reuse, R20.reuse ;  /* 0x0000001317007223 */ /* 0x1c0fe2000000c014 */
[CCC-:B------:R-:W-:Y:S01]  /*44a0*/  FFMA.RM R17, R23.reuse, R19.reuse, R20.reuse ;  /* 0x0000001317117223 */ /* 0x1c0fe20000004014 */
[C---:B------:R-:W-:Y:S02]  /*44b0*/  ISETP.NE.AND P4, PT, R16.reuse, RZ, PT ;  /* 0x000000ff1000720c */ /* 0x040fe40003f85270 */
[----:B------:R-:W-:Y:S02]  /*44c0*/  ISETP.NE.AND P1, PT, R16, RZ, PT ;  /* 0x000000ff1000720c */ /* 0x000fe40003f25270 */
[----:B------:R-:W-:Y:S01]  /*44d0*/  LOP3.LUT R12, R0, 0x7fffff, RZ, 0xc0, !PT ;  /* 0x007fffff000c7812 */ /* 0x000fe200078ec0ff */
[----:B------:R-:W-:Y:S01]  /*44e0*/  FFMA.RP R0, R23, R19, R20 ;  /* 0x0000001317007223 */ /* 0x000fe20000008014 */
[----:B------:R-:W-:Y:S02]  /*44f0*/  IADD3 R19, PT, PT, R16, 0x20, RZ ;  /* 0x0000002010137810 */ /* 0x000fe40007ffe0ff */
[----:B------:R-:W-:-:S02]  /*4500*/  LOP3.LUT R12, R12, 0x800000, RZ, 0xfc, !PT ;  /* 0x008000000c0c7812 */ /* 0x000fc400078efcff */
[----:B------:R-:W-:Y:S02]  /*4510*/  IADD3 R16, PT, PT, -R16, RZ, RZ ;  /* 0x000000ff10107210 */ /* 0x000fe40007ffe1ff */
[----:B------:R-:W-:Y:S02]  /*4520*/  SHF.L.U32 R19, R12, R19, RZ ;  /* 0x000000130c137219 */ /* 0x000fe400000006ff */
[----:B------:R-:W-:Y:S02]  /*4530*/  FSETP.NEU.FTZ.AND P0, PT, R0, R17, PT ;  /* 0x000000110000720b */ /* 0x000fe40003f1d000 */
[----:B------:R-:W-:Y:S02]  /*4540*/  SEL R17, R16, RZ, P4 ;  /* 0x000000ff10117207 */ /* 0x000fe40002000000 */
[----:B------:R-:W-:Y:S02]  /*4550*/  ISETP.NE.AND P1, PT, R19, RZ, P1 ;  /* 0x000000ff1300720c */ /* 0x000fe40000f25270 */
[----:B------:R-:W-:-:S02]  /*4560*/  SHF.R.U32.HI R17, RZ, R17, R12 ;  /* 0x00000011ff117219 */ /* 0x000fc4000001160c */
[----:B------:R-:W-:Y:S02]  /*4570*/  PLOP3.LUT P0, PT, P0, P1, PT, 0xf8, 0x8f ;  /* 0x00000000008f781c */ /* 0x000fe40000703f70 */
[----:B------:R-:W-:Y:S02]  /*4580*/  SHF.R.U32.HI R19, RZ, 0x1, R17 ;  /* 0x00000001ff137819 */ /* 0x000fe40000011611 */
[----:B------:R-:W-:-:S04]  /*4590*/  SEL R0, RZ, 0x1, !P0 ;  /* 0x00000001ff007807 */ /* 0x000fc80004000000 */
[----:B------:R-:W-:-:S04]  /*45a0*/  LOP3.LUT R0, R0, 0x1, R19, 0xf8, !PT ;  /* 0x0000000100007812 */ /* 0x000fc800078ef813 */
[----:B------:R-:W-:-:S04]  /*45b0*/  LOP3.LUT R0, R0, R17, RZ, 0xc0, !PT ;  /* 0x0000001100007212 */ /* 0x000fc800078ec0ff */
[----:B------:R-:W-:-:S04]  /*45c0*/  IADD3 R19, PT, PT, R19, R0, RZ ;  /* 0x0000000013137210 */ /* 0x000fc80007ffe0ff */
[----:B------:R-:W-:Y:S01]  /*45d0*/  LOP3.LUT R18, R19, R18, RZ, 0xfc, !PT ;  /* 0x0000001213127212 */ /* 0x000fe200078efcff */
[----:B------:R-:W-:Y:S06]  /*45e0*/  BRA `(.L_x_59) ;  /* 0x0000000000107947 */ /* 0x000fec0003800000 */
.L_x_58:
[----:B------:R-:W-:-:S04]  /*45f0*/  LOP3.LUT R18, R18, 0x80000000, RZ, 0xc0, !PT ;  /* 0x8000000012127812 */ /* 0x000fc800078ec0ff */
[----:B------:R-:W-:Y:S01]  /*4600*/  LOP3.LUT R18, R18, 0x7f800000, RZ, 0xfc, !PT ;  /* 0x7f80000012127812 */ /* 0x000fe200078efcff */
[----:B------:R-:W-:Y:S06]  /*4610*/  BRA `(.L_x_59) ;  /* 0x0000000000047947 */ /* 0x000fec0003800000 */
.L_x_57:
[----:B------:R-:W-:-:S07]  /*4620*/  LEA R18, R17, R18, 0x17 ;  /* 0x0000001211127211 */ /* 0x000fce00078eb8ff */
.L_x_59:
[----:B------:R-:W-:Y:S05]  /*4630*/  BSYNC.RECONVERGENT B2 ;  /* 0x0000000000027941 */ /* 0x000fea0003800200 */
.L_x_56:
[----:B------:R-:W-:Y:S05]  /*4640*/  BRA `(.L_x_60) ;  /* 0x0000000000207947 */ /* 0x000fea0003800000 */
.L_x_55:
[----:B------:R-:W-:-:S04]  /*4650*/  LOP3.LUT R0, R17, 0x80000000, R0, 0x48, !PT ;  /* 0x8000000011007812 */ /* 0x000fc800078e4800 */
[----:B------:R-:W-:Y:S01]  /*4660*/  LOP3.LUT R18, R0, 0x7f800000, RZ, 0xfc, !PT ;  /* 0x7f80000000127812 */ /* 0x000fe200078efcff */
[----:B------:R-:W-:Y:S06]  /*4670*/  BRA `(.L_x_60) ;  /* 0x0000000000147947 */ /* 0x000fec0003800000 */
.L_x_54:
[----:B------:R-:W-:Y:S01]  /*4680*/  LOP3.LUT R18, R17, 0x80000000, R0, 0x48, !PT ;  /* 0x8000000011127812 */ /* 0x000fe200078e4800 */
[----:B------:R-:W-:Y:S06]  /*4690*/  BRA `(.L_x_60) ;  /* 0x00000000000c7947 */ /* 0x000fec0003800000 */
.L_x_53:
[----:B------:R-:W0:Y:S01]  /*46a0*/  MUFU.RSQ R18, -QNAN ;  /* 0xffc0000000127908 */ /* 0x000e220000001400 */
[----:B------:R-:W-:Y:S05]  /*46b0*/  BRA `(.L_x_60) ;  /* 0x0000000000047947 */ /* 0x000fea0003800000 */
.L_x_52:
[----:B------:R-:W-:-:S07]  /*46c0*/  FADD.FTZ R18, R0, R11 ;  /* 0x0000000b00127221 */ /* 0x000fce0000010000 */
.L_x_60:
[----:B------:R-:W-:Y:S05]  /*46d0*/  BSYNC.RECONVERGENT B1 ;  /* 0x0000000000017941 */ /* 0x000fea0003800200 */
.L_x_50:
[----:B------:R-:W-:Y:S01]  /*46e0*/  HFMA2 R17, -RZ, RZ, 0, 0 ;  /* 0x00000000ff117431 */ /* 0x000fe200000001ff */
[----:B------:R-:W-:-:S04]  /*46f0*/  MOV R16, R10 ;  /* 0x0000000a00107202 */ /* 0x000fc80000000f00 */
[----:B0-----:R-:W-:Y:S05]  /*4700*/  RET.REL.NODEC R16 `(_Z39raymarhcing_fastnerf_sparse_cuda_kerneliiiiiiffffffffPKiPKfS2_S2_S2_Pfb) ;  /* 0xffffffb8103c7950 */ /* 0x001fea0003c3ffff */
.L_x_61:
[----:B------:R-:W-:-:S00]  /*4710*/  BRA `(.L_x_61) ;  /* 0xfffffffc00fc7947 */ /* 0x000fc0000383ffff */
[----:B------:R-:W-:-:S00]  /*4720*/  NOP ;  /* 0x0000000000007918 */ /* 0x000fc00000000000 */
        /* <DEDUP_REMOVED lines=13> */
.L_x_87:


//--------------------- .text._Z32raymarhcing_fastnerf_cuda_kerneliiiiiffffffffPKfS0_S0_Pf --------------------------
	.section	.text._Z32raymarhcing_fastnerf_cuda_kerneliiiiiffffffffPKfS0_S0_Pf,"ax",@progbits
	.align	128
        .global         _Z32raymarhcing_fastnerf_cuda_kerneliiiiiffffffffPKfS0_S0_Pf
        .type           _Z32raymarhcing_fastnerf_cuda_kerneliiiiiffffffffPKfS0_S0_Pf,@function
        .size           _Z32raymarhcing_fastnerf_cuda_kerneliiiiiffffffffPKfS0_S0_Pf,(.L_x_89 - _Z32raymarhcing_fastnerf_cuda_kerneliiiiiffffffffPKfS0_S0_Pf)
        .other          _Z32raymarhcing_fastnerf_cuda_kerneliiiiiffffffffPKfS0_S0_Pf,@"STO_CUDA_ENTRY STV_DEFAULT"
_Z32raymarhcing_fastnerf_cuda_kerneliiiiiffffffffPKfS0_S0_Pf:
.text._Z32raymarhcing_fastnerf_cuda_kerneliiiiiffffffffPKfS0_S0_Pf:
[----:B------:R-:W-:Y:S01]  /*0000*/  LDC R1, c[0x0][0x37c] ;  /* 0x0000df00ff017b82 */ /* 0x000fe20000000800 */
[----:B------:R-:W0:Y:S07]  /*0010*/  S2R R3, SR_TID.X ;  /* 0x0000000000037919 */ /* 0x000e2e0000002100 */
[----:B------:R-:W0:Y:S01]  /*0020*/  S2UR UR4, SR_CTAID.X ;  /* 0x00000000000479c3 */ /* 0x000e220000002500 */
[----:B------:R-:W1:Y:S01]  /*0030*/  LDCU UR5, c[0x0][0x390] ;  /* 0x00007200ff0577ac */ /* 0x000e620008000800 */
[----:B------:R-:W2:Y:S06]  /*0040*/  LDCU UR15, c[0x0][0x394] ;  /* 0x00007280ff0f77ac */ /* 0x000eac0008000800 */
[----:B------:R-:W0:Y:S02]  /*0050*/  LDC R2, c[0x0][0x360] ;  /* 0x0000d800ff027b82 */ /* 0x000e240000000800 */
[----:B0-----:R-:W-:-:S05]  /*0060*/  IMAD R2, R2, UR4, R3 ;  /* 0x0000000402027c24 */ /* 0x001fca000f8e0203 */
[----:B-1----:R-:W-:-:S13]  /*0070*/  ISETP.GE.AND P0, PT, R2, UR5, PT ;  /* 0x0000000502007c0c */ /* 0x002fda000bf06270 */
[----:B--2---:R-:W-:Y:S05]  /*0080*/  @P0 EXIT ;  /* 0x000000000000094d */ /* 0x004fea0003800000 */
[----:B------:R-:W0:Y:S01]  /*0090*/  LDC.64 R6, c[0x0][0x3c8] ;  /* 0x0000f200ff067b82 */ /* 0x000e220000000a00 */
[----:B------:R-:W1:Y:S01]  /*00a0*/  LDCU.64 UR12, c[0x0][0x358] ;  /* 0x00006b00ff0c77ac */ /* 0x000e620008000a00 */
[----:B------:R-:W-:Y:S01]  /*00b0*/  LEA R2, R2, R2, 0x1 ;  /* 0x0000000202027211 */ /* 0x000fe200078e08ff */
[----:B------:R-:W2:Y:S05]  /*00c0*/  LDCU.64 UR8, c[0x0][0x380] ;  /* 0x00007000ff0877ac */ /* 0x000eaa0008000a00 */
[----:B------:R-:W3:Y:S01]  /*00d0*/  LDC R24, c[0x0][0x398] ;  /* 0x0000e600ff187b82 */ /* 0x000ee20000000800 */
[----:B------:R-:W4:Y:S01]  /*00e0*/  LDCU UR10, c[0x0][0x388] ;  /* 0x00007100ff0a77ac */ /* 0x000f220008000800 */
[----:B------:R-:W3:Y:S06]  /*00f0*/  LDCU UR6, c[0x0][0x394] ;  /* 0x00007280ff0677ac */ /* 0x000eec0008000800 */
[----:B------:R-:W4:Y:S01]  /*0100*/  LDC.64 R20, c[0x0][0x3c0] ;  /* 0x0000f000ff147b82 */ /* 0x000f220000000a00 */
[----:B0-----:R-:W-:-:S05]  /*0110*/  IMAD.WIDE R6, R2, 0x4, R6 ;  /* 0x0000000402067825 */ /* 0x001fca00078e0206 */
[----:B-1----:R-:W5:Y:S04]  /*0120*/  LDG.E.CONSTANT R3, desc[UR12][R6.64] ;  /* 0x0000000c06037981 */ /* 0x002f68000c1e9900 */
[----:B------:R-:W5:Y:S04]  /*0130*/  LDG.E.CONSTANT R5, desc[UR12][R6.64+0x8] ;  /* 0x0000080c06057981 */ /* 0x000f68000c1e9900 */
[----:B------:R-:W5:Y:S01]  /*0140*/  LDG.E.CONSTANT R4, desc[UR12][R6.64+0x4] ;  /* 0x0000040c06047981 */ /* 0x000f62000c1e9900 */
[----:B--2---:R-:W-:Y:S01]  /*0150*/  I2F.F64 R10, UR8 ;  /* 0x00000008000a7d12 */ /* 0x004fe20008201c00 */
[----:B---3--:R-:W-:-:S07]  /*0160*/  FSETP.LEU.AND P0, PT, R24, UR6, PT ;  /* 0x0000000618007c0b */ /* 0x008fce000bf0b000 */
[----:B----4-:R-:W-:Y:S08]  /*0170*/  I2F.F64 R18, UR10 ;  /* 0x0000000a00127d12 */ /* 0x010ff00008201c00 */
[----:B------:R-:W-:Y:S01]  /*0180*/  I2F.F64 R14, UR9 ;  /* 0x00000009000e7d12 */ /* 0x000fe20008201c00 */
[----:B-----5:R-:W-:Y:S01]  /*0190*/  FADD R0, R3, 1 ;  /* 0x3f80000003007421 */ /* 0x020fe20000000000 */
[----:B------:R-:W-:-:S06]  /*01a0*/  FADD R23, R5, 1 ;  /* 0x3f80000005177421 */ /* 0x000fcc0000000000 */
[----:B------:R-:W0:Y:S01]  /*01b0*/  F2F.F64.F32 R8, R0 ;  /* 0x0000000000087310 */ /* 0x000e220000201800 */
[----:B------:R-:W-:-:S07]  /*01c0*/  FADD R22, R4, 1 ;  /* 0x3f80000004167421 */ /* 0x000fce0000000000 */
[----:B------:R-:W1:Y:S08]  /*01d0*/  F2F.F64.F32 R16, R23 ;  /* 0x0000001700107310 */ /* 0x000e700000201800 */
[----:B------:R-:W2:Y:S01]  /*01e0*/  F2F.F64.F32 R12, R22 ;  /* 0x00000016000c7310 */ /* 0x000ea20000201800 */
[----:B0-----:R-:W-:Y:S02]  /*01f0*/  DMUL R8, R8, 0.5 ;  /* 0x3fe0000008087828 */ /* 0x001fe40000000000 */
[----:B-1----:R-:W-:-:S02]  /*0200*/  DMUL R16, R16, 0.5 ;  /* 0x3fe0000010107828 */ /* 0x002fc40000000000 */
[----:B--2---:R-:W-:-:S04]  /*0210*/  DMUL R6, R12, 0.5 ;  /* 0x3fe000000c067828 */ /* 0x004fc80000000000 */
[----:B------:R-:W-:Y:S02]  /*0220*/  DMUL R12, R8, R10 ;  /* 0x0000000a080c7228 */ /* 0x000fe40000000000 */
[----:B------:R-:W-:Y:S01]  /*0230*/  DMUL R16, R16, R18 ;  /* 0x0000001210107228 */ /* 0x000fe20000000000 */
[----:B------:R-:W-:Y:S01]  /*0240*/  MOV R0, RZ ;  /* 0x000000ff00007202 */ /* 0x000fe20000000f00 */
[----:B------:R-:W-:Y:S01]  /*0250*/  DMUL R14, R6, R14 ;  /* 0x0000000e060e7228 */ /* 0x000fe20000000000 */
[----:B------:R-:W-:Y:S01]  /*0260*/  CS2R R6, SRZ ;  /* 0x0000000000067805 */ /* 0x000fe2000001ff00 */
[----:B------:R-:W-:Y:S09]  /*0270*/  @P0 BRA `(.L_x_62) ;  /* 0x0000001400500947 */ /* 0x000ff20003800000 */
[----:B------:R-:W0:Y:S01]  /*0280*/  LDCU UR4, c[0x0][0x38c] ;  /* 0x00007180ff0477ac */ /* 0x000e220008000800 */
[----:B------:R1:W2:Y:S01]  /*0290*/  F2I.F64.TRUNC R0, R12 ;  /* 0x0000000c00007311 */ /* 0x0002a2000030d100 */
[----:B------:R-:W-:-:S05]  /*02a0*/  IMAD.WIDE R6, R2, 0x4, R20 ;  /* 0x0000000402067825 */ /* 0x000fca00078e0214 */
[----:B------:R-:W5:Y:S02]  /*02b0*/  LDG.E.CONSTANT R8, desc[UR12][R6.64] ;  /* 0x0000000c06087981 */ /* 0x000f64000c1e9900 */
[----:B------:R3:W4:Y:S02]  /*02c0*/  F2I.F64.TRUNC R19, R14 ;  /* 0x0000000e00137311 */ /* 0x000724000030d100 */
[----:B------:R-:W5:Y:S04]  /*02d0*/  LDG.E.CONSTANT R9, desc[UR12][R6.64+0x4] ;  /* 0x0000040c06097981 */ /* 0x000f68000c1e9900 */
[----:B------:R2:W5:Y:S01]  /*02e0*/  LDG.E.CONSTANT R10, desc[UR12][R6.64+0x8] ;  /* 0x0000080c060a7981 */ /* 0x000562000c1e9900 */
[----:B------:R-:W-:Y:S01]  /*02f0*/  I2FP.F32.S32 R11, UR8 ;  /* 0x00000008000b7c45 */ /* 0x000fe20008201400 */
[----:B------:R-:W4:Y:S01]  /*0300*/  F2I.F64.TRUNC R16, R16 ;  /* 0x0000001000107311 */ /* 0x000f22000030d100 */
[----:B0-----:R-:W-:Y:S01]  /*0310*/  ULEA UR14, UR4, 0x1, 0x2 ;  /* 0x00000001040e7891 */ /* 0x001fe2000f8e10ff */
[----:B-1----:R-:W-:Y:S01]  /*0320*/  I2FP.F32.S32 R12, UR9 ;  /* 0x00000009000c7c45 */ /* 0x002fe20008201400 */
[----:B------:R-:W-:Y:S01]  /*0330*/  UIMAD UR5, UR4, 0x3, URZ ;  /* 0x00000003040578a4 */ /* 0x000fe2000f8e02ff */
[----:B------:R-:W-:Y:S01]  /*0340*/  I2FP.F32.S32 R13, UR10 ;  /* 0x0000000a000d7c45 */ /* 0x000fe20008201400 */
[----:B------:R-:W-:-:S02]  /*0350*/  UIMAD UR17, UR14, UR10, URZ ;  /* 0x0000000a0e1172a4 */ /* 0x000fc4000f8e02ff */
[----:B------:R-:W-:Y:S01]  /*0360*/  UISETP.GT.AND UP0, UPT, UR4, URZ, UPT ;  /* 0x000000ff0400728c */ /* 0x000fe2000bf04270 */
[----:B--2---:R-:W-:Y:S01]  /*0370*/  FADD R6, R24, -UR6 ;  /* 0x8000000618067e21 */ /* 0x004fe20008000000 */
[----:B------:R-:W-:Y:S01]  /*0380*/  UIMAD UR16, UR9, UR17, URZ ;  /* 0x00000011091072a4 */ /* 0x000fe2000f8e02ff */
[----:B------:R-:W-:Y:S02]  /*0390*/  MOV R21, UR5 ;  /* 0x0000000500157c02 */ /* 0x000fe40008000f00 */
[----:B---3--:R-:W-:-:S03]  /*03a0*/  FMUL R14, R6, 0.00390625 ;  /* 0x3b800000060e7820 */ /* 0x008fc60000400000 */
[----:B------:R-:W-:-:S04]  /*03b0*/  IMAD R18, R0, UR16, R21 ;  /* 0x0000001000127c24 */ /* 0x000fc8000f8e0215 */
[----:B----4-:R-:W-:-:S04]  /*03c0*/  IMAD R15, R19, UR17, R18 ;  /* 0x00000011130f7c24 */ /* 0x010fc8000f8e0212 */
[----:B------:R-:W-:Y:S01]  /*03d0*/  IMAD R15, R16, UR14, R15 ;  /* 0x0000000e100f7c24 */ /* 0x000fe2000f8e020f */
[----:B------:R-:W-:Y:S06]  /*03e0*/  BRA.U UP0, `(.L_x_63) ;  /* 0x0000000500007547 */ /* 0x000fec000b800000 */
[----:B------:R-:W0:Y:S01]  /*03f0*/  LDC R15, c[0x0][0x38c] ;  /* 0x0000e300ff0f7b82 */ /* 0x000e220000000800 */
[----:B------:R-:W-:Y:S01]  /*0400*/  HFMA2 R18, -RZ, RZ, 1.875, 0 ;  /* 0x3f800000ff127431 */ /* 0x000fe200000001ff */
[----:B------:R-:W-:Y:S02]  /*0410*/  CS2R R6, SRZ ;  /* 0x0000000000067805 */ /* 0x000fe4000001ff00 */
[----:B------:R-:W-:Y:S01]  /*0420*/  MOV R0, RZ ;  /* 0x000000ff00007202 */ /* 0x000fe20000000f00 */
[----:B------:R-:W1:Y:S03]  /*0430*/  LDCU UR18, c[0x0][0x388] ;  /* 0x00007100ff1277ac */ /* 0x000e660008000800 */
[----:B------:R-:W2:Y:S01]  /*0440*/  LDC.64 R16, c[0x0][0x3b8] ;  /* 0x0000ee00ff107b82 */ /* 0x000ea20000000a00 */
[----:B------:R-:W3:Y:S01]  /*0450*/  LDCU UR19, c[0x0][0x398] ;  /* 0x00007300ff1377ac */ /* 0x000ee20008000800 */
[----:B------:R-:W4:Y:S01]  /*0460*/  LDCU UR4, c[0x0][0x39c] ;  /* 0x00007380ff0477ac */ /* 0x000f220008000800 */
[----:B------:R-:W0:Y:S01]  /*0470*/  LDCU UR5, c[0x0][0x3b0] ;  /* 0x00007600ff0577ac */ /* 0x000e220008000800 */
[----:B------:R-:W0:Y:S01]  /*0480*/  LDCU.64 UR6, c[0x0][0x380] ;  /* 0x00007000ff0677ac */ /* 0x000e220008000a00 */
[----:B------:R-:W0:Y:S02]  /*0490*/  LDCU.128 UR8, c[0x0][0x3a0] ;  /* 0x00007400ff0877ac */ /* 0x000e240008000c00 */
.L_x_66:
[----:B-----5:R-:W-:Y:S01]  /*04a0*/  FFMA R19, R3, UR15, R8 ;  /* 0x0000000f03137c23 */ /* 0x020fe20008000008 */
[----:B------:R-:W-:Y:S01]  /*04b0*/  FFMA R21, R4, UR15, R9 ;  /* 0x0000000f04157c23 */ /* 0x000fe20008000009 */
[----:B------:R-:W-:Y:S02]  /*04c0*/  BSSY.RECONVERGENT B0, `(.L_x_64) ;  /* 0x0000030000007945 */ /* 0x000fe40003800200 */
[----:B----4-:R-:W-:Y:S01]  /*04d0*/  FADD R19, R19, -UR4 ;  /* 0x8000000413137e21 */ /* 0x010fe20008000000 */
[----:B0-----:R-:W-:-:S03]  /*04e0*/  FADD R21, R21, -UR9 ;  /* 0x8000000915157e21 */ /* 0x001fc60008000000 */
[----:B------:R-:W-:Y:S01]  /*04f0*/  FMUL R20, R19, UR8 ;  /* 0x0000000813147c20 */ /* 0x000fe20008400000 */
[----:B------:R-:W-:Y:S01]  /*0500*/  FFMA R19, R5, UR15, R10 ;  /* 0x0000000f05137c23 */ /* 0x000fe2000800000a */
[----:B------:R-:W-:Y:S02]  /*0510*/  FMUL R21, R21, UR10 ;  /* 0x0000000a15157c20 */ /* 0x000fe40008400000 */
[----:B------:R-:W-:Y:S01]  /*0520*/  FMUL R20, R11, R20 ;  /* 0x000000140b147220 */ /* 0x000fe20000400000 */
[----:B------:R-:W-:Y:S01]  /*0530*/  FADD R19, R19, -UR11 ;  /* 0x8000000b13137e21 */ /* 0x000fe20008000000 */
[----:B------:R-:W-:-:S03]  /*0540*/  FMUL R21, R12, R21 ;  /* 0x000000150c157220 */ /* 0x000fc60000400000 */
[----:B------:R-:W-:Y:S01]  /*0550*/  FMUL R22, R19, UR5 ;  /* 0x0000000513167c20 */ /* 0x000fe20008400000 */
[----:B------:R-:W-:Y:S01]  /*0560*/  F2I.TRUNC.NTZ R20, R20 ;  /* 0x0000001400147305 */ /* 0x000fe2000020f100 */
[----:B------:R-:W-:Y:S02]  /*0570*/  FADD R19, R14, UR15 ;  /* 0x0000000f0e137e21 */ /* 0x000fe40008000000 */
[----:B------:R-:W-:-:S03]  /*0580*/  FMUL R22, R13, R22 ;  /* 0x000000160d167220 */ /* 0x000fc60000400000 */
[----:B------:R-:W-:Y:S02]  /*0590*/  R2UR UR15, R19 ;  /* 0x00000000130f72ca */ /* 0x000fe400000e0000 */
[----:B------:R-:W0:Y:S08]  /*05a0*/  F2I.TRUNC.NTZ R21, R21 ;  /* 0x0000001500157305 */ /* 0x000e30000020f100 */
[----:B------:R-:W4:Y:S01]  /*05b0*/  F2I.TRUNC.NTZ R22, R22 ;  /* 0x0000001600167305 */ /* 0x000f22000020f100 */
[----:B0-----:R-:W-:-:S04]  /*05c0*/  ISETP.GE.AND P0, PT, R21, UR7, PT ;  /* 0x0000000715007c0c */ /* 0x001fc8000bf06270 */
[----:B------:R-:W-:Y:S02]  /*05d0*/  ISETP.GE.OR P0, PT, R20, UR6, P0 ;  /* 0x0000000614007c0c */ /* 0x000fe40008706670 */
[----:B----4-:R-:W-:-:S04]  /*05e0*/  LOP3.LUT R19, R22, R20, R21, 0xfe, !PT ;  /* 0x0000001416137212 */ /* 0x010fc800078efe15 */
[----:B------:R-:W-:Y:S02]  /*05f0*/  ISETP.LT.OR P0, PT, R19, RZ, P0 ;  /* 0x000000ff1300720c */ /* 0x000fe40000701670 */
[----:B---3--:R-:W-:Y:S02]  /*0600*/  MOV R19, UR19 ;  /* 0x0000001300137c02 */ /* 0x008fe40008000f00 */
[----:B-1----:R-:W-:Y:S02]  /*0610*/  ISETP.GE.OR P0, PT, R22, UR18, P0 ;  /* 0x0000001216007c0c */ /* 0x002fe40008706670 */
[----:B------:R-:W-:-:S11]  /*0620*/  FSETP.LEU.AND P1, PT, R19, UR15, PT ;  /* 0x0000000f13007c0b */ /* 0x000fd6000bf2b000 */
[----:B------:R-:W-:Y:S05]  /*0630*/  @P0 BRA `(.L_x_65) ;  /* 0x0000000000600947 */ /* 0x000fea0003800000 */
[----:B------:R-:W-:-:S04]  /*0640*/  IMAD R19, R21, UR17, RZ ;  /* 0x0000001115137c24 */ /* 0x000fc8000f8e02ff */
[----:B------:R-:W-:-:S04]  /*0650*/  IMAD R19, R20, UR16, R19 ;  /* 0x0000001014137c24 */ /* 0x000fc8000f8e0213 */
[----:B------:R-:W-:-:S05]  /*0660*/  IMAD R20, R22, UR14, R19 ;  /* 0x0000000e16147c24 */ /* 0x000fca000f8e0213 */
[----:B------:R-:W-:-:S05]  /*0670*/  LEA R21, R15, R20, 0x2 ;  /* 0x000000140f157211 */ /* 0x000fca00078e10ff */
[----:B--2---:R-:W-:-:S06]  /*0680*/  IMAD.WIDE R20, R21, 0x4, R16 ;  /* 0x0000000415147825 */ /* 0x004fcc00078e0210 */
[----:B------:R-:W2:Y:S01]  /*0690*/  LDG.E.CONSTANT R20, desc[UR12][R20.64] ;  /* 0x0000000c14147981 */ /* 0x000ea2000c1e9900 */
[----:B------:R-:W-:Y:S01]  /*06a0*/  HFMA2 R22, -RZ, RZ, 0.96630859375, -0.0022525787353515625 ;  /* 0x3bbb989dff167431 */ /* 0x000fe200000001ff */
[----:B------:R-:W-:Y:S02]  /*06b0*/  MOV R23, 0x437c0000 ;  /* 0x437c000000177802 */ /* 0x000fe40000000f00 */
[----:B--2---:R-:W-:-:S05]  /*06c0*/  FMNMX R19, RZ, R20, !PT ;  /* 0x00000014ff137209 */ /* 0x004fca0007800000 */
[----:B------:R-:W-:-:S04]  /*06d0*/  FMUL R19, R19, -R14 ;  /* 0x8000000e13137220 */ /* 0x000fc80000400000 */
[----:B------:R-:W-:-:S04]  /*06e0*/  FFMA.SAT R22, R19, R22, 0.5 ;  /* 0x3f00000013167423 */ /* 0x000fc80000002016 */
[----:B------:R-:W-:-:S04]  /*06f0*/  FFMA.RM R22, R22, R23, 12582913 ;  /* 0x4b40000116167423 */ /* 0x000fc80000004017 */
[C---:B------:R-:W-:Y:S01]  /*0700*/  FADD R24, R22.reuse, -12583039 ;  /* 0xcb40007f16187421 */ /* 0x040fe20000000000 */
[----:B------:R-:W-:-:S03]  /*0710*/  SHF.L.U32 R22, R22, 0x17, RZ ;  /* 0x0000001716167819 */ /* 0x000fc600000006ff */
[----:B------:R-:W-:-:S04]  /*0720*/  FFMA R24, R19, 1.4426950216293334961, -R24 ;  /* 0x3fb8aa3b13187823 */ /* 0x000fc80000000818 */
[----:B------:R-:W-:-:S04]  /*0730*/  FFMA R24, R19, 1.925963033500011079e-08, R24 ;  /* 0x32a5706013187823 */ /* 0x000fc80000000018 */
[----:B------:R-:W0:Y:S02]  /*0740*/  MUFU.EX2 R19, R24 ;  /* 0x0000001800137308 */ /* 0x000e240000000800 */
[----:B0-----:R-:W-:-:S04]  /*0750*/  FFMA R19, R22, -R19, 1 ;  /* 0x3f80000016137423 */ /* 0x001fc80000000813 */
[----:B------:R-:W-:Y:S01]  /*0760*/  FMUL R21, R18, R19 ;  /* 0x0000001312157220 */ /* 0x000fe20000400000 */
[----:B------:R-:W-:-:S03]  /*0770*/  FADD R19, -R19, 1 ;  /* 0x3f80000013137421 */ /* 0x000fc60000000100 */
[-C--:B------:R-:W-:Y:S01]  /*0780*/  FFMA R0, RZ, R21.reuse, R0 ;  /* 0x00000015ff007223 */ /* 0x080fe20000000000 */
[-C--:B------:R-:W-:Y:S01]  /*0790*/  FFMA R6, RZ, R21.reuse, R6 ;  /* 0x00000015ff067223 */ /* 0x080fe20000000006 */
[----:B------:R-:W-:Y:S01]  /*07a0*/  FFMA R7, RZ, R21, R7 ;  /* 0x00000015ff077223 */ /* 0x000fe20000000007 */
[----:B------:R-:W-:-:S07]  /*07b0*/  FMUL R18, R18, R19 ;  /* 0x0000001312127220 */ /* 0x000fce0000400000 */
.L_x_65:
[----:B------:R-:W-:Y:S05]  /*07c0*/  BSYNC.RECONVERGENT B0 ;  /* 0x0000000000007941 */ /* 0x000fea0003800200 */
.L_x_64:
[----:B------:R-:W-:Y:S05]  /*07d0*/  @!P1 BRA `(.L_x_66) ;  /* 0xfffffffc00309947 */ /* 0x000fea000383ffff */
[----:B------:R-:W-:Y:S05]  /*07e0*/  BRA `(.L_x_62) ;  /* 0x0000000c00f47947 */ /* 0x000fea0003800000 */
.L_x_63:
[----:B------:R-:W0:Y:S01]  /*07f0*/  LDCU.64 UR6, c[0x0][0x3b8] ;  /* 0x00007700ff0677ac */ /* 0x000e220008000a00 */
[----:B------:R-:W-:Y:S02]  /*0800*/  IMAD R19, R0, UR9, R19 ;  /* 0x0000000900137c24 */ /* 0x000fe4000f8e0213 */
[----:B------:R-:W-:Y:S01]  /*0810*/  HFMA2 R17, -RZ, RZ, 1.875, 0 ;  /* 0x3f800000ff117431 */ /* 0x000fe200000001ff */
[----:B------:R-:W-:Y:S01]  /*0820*/  CS2R R6, SRZ ;  /* 0x0000000000067805 */ /* 0x000fe2000001ff00 */
[----:B------:R-:W-:Y:S01]  /*0830*/  ULOP3.LUT UR5, UR4, 0x7ffffff8, URZ, 0xc0, !UPT ;  /* 0x7ffffff804057892 */ /* 0x000fe2000f8ec0ff */
[----:B------:R-:W-:Y:S01]  /*0840*/  IMAD R16, R19, UR10, R16 ;  /* 0x0000000a13107c24 */ /* 0x000fe2000f8e0210 */
[----:B------:R-:W-:Y:S01]  /*0850*/  MOV R0, RZ ;  /* 0x000000ff00007202 */ /* 0x000fe20000000f00 */
[----:B------:R-:W-:Y:S02]  /*0860*/  ULOP3.LUT UR18, UR4, 0x7, URZ, 0xc0, !UPT ;  /* 0x0000000704127892 */ /* 0x000fe4000f8ec0ff */
[----:B------:R-:W-:Y:S01]  /*0870*/  IMAD R16, R16, UR14, R21 ;  /* 0x0000000e10107c24 */ /* 0x000fe2000f8e0215 */
[----:B------:R-:W-:-:S02]  /*0880*/  ULOP3.LUT UR19, UR4, 0x3, URZ, 0xc0, !UPT ;  /* 0x0000000304137892 */ /* 0x000fc4000f8ec0ff */
[----:B------:R-:W-:Y:S02]  /*0890*/  UIADD3 UR9, UPT, UPT, -UR5, URZ, URZ ;  /* 0x000000ff05097290 */ /* 0x000fe4000fffe1ff */
[----:B0-----:R-:W-:-:S12]  /*08a0*/  UIMAD.WIDE.U32 UR6, UR4, 0x8, UR6 ;  /* 0x00000008040678a5 */ /* 0x001fd8000f8e0006 */
.L_x_74:
[----:B------:R-:W0:Y:S01]  /*08b0*/  LDCU.128 UR20, c[0x0][0x3a0] ;  /* 0x00007400ff1477ac */ /* 0x000e220008000c00 */
[----:B-----5:R-:W-:Y:S01]  /*08c0*/  FFMA R19, R4, UR15, R9 ;  /* 0x0000000f04137c23 */ /* 0x020fe20008000009 */
[----:B------:R-:W-:Y:S01]  /*08d0*/  FFMA R18, R3, UR15, R8 ;  /* 0x0000000f03127c23 */ /* 0x000fe20008000008 */
[----:B------:R-:W-:Y:S01]  /*08e0*/  FFMA R20, R5, UR15, R10 ;  /* 0x0000000f05147c23 */ /* 0x000fe2000800000a */
[----:B------:R-:W1:Y:S01]  /*08f0*/  LDCU UR4, c[0x0][0x39c] ;  /* 0x00007380ff0477ac */ /* 0x000e620008000800 */
[----:B------:R-:W-:Y:S01]  /*0900*/  BSSY.RECONVERGENT B0, `(.L_x_67) ;  /* 0x00000e5000007945 */ /* 0x000fe20003800200 */
[----:B------:R-:W2:Y:S01]  /*0910*/  LDCU UR8, c[0x0][0x3b0] ;  /* 0x00007600ff0877ac */ /* 0x000ea20008000800 */
[----:B------:R-:W3:Y:S01]  /*0920*/  LDCU.64 UR10, c[0x0][0x380] ;  /* 0x00007000ff0a77ac */ /* 0x000ee20008000a00 */
[----:B0-----:R-:W-:Y:S01]  /*0930*/  FADD R19, R19, -UR21 ;  /* 0x8000001513137e21 */ /* 0x001fe20008000000 */
[----:B------:R-:W-:Y:S01]  /*0940*/  FADD R20, R20, -UR23 ;  /* 0x8000001714147e21 */ /* 0x000fe20008000000 */
[----:B-1----:R-:W-:-:S02]  /*0950*/  FADD R18, R18, -UR4 ;  /* 0x8000000412127e21 */ /* 0x002fc40008000000 */
[----:B------:R-:W-:Y:S01]  /*0960*/  FMUL R19, R19, UR22 ;  /* 0x0000001613137c20 */ /* 0x000fe20008400000 */
[----:B------:R-:W0:Y:S01]  /*0970*/  LDCU UR4, c[0x0][0x388] ;  /* 0x00007100ff0477ac */ /* 0x000e220008000800 */
[----:B------:R-:W-:Y:S02]  /*0980*/  FMUL R18, R18, UR20 ;  /* 0x0000001412127c20 */ /* 0x000fe40008400000 */
[----:B------:R-:W-:Y:S01]  /*0990*/  FMUL R19, R12, R19 ;  /* 0x000000130c137220 */ /* 0x000fe20000400000 */
[----:B--2---:R-:W-:Y:S01]  /*09a0*/  FMUL R20, R20, UR8 ;  /* 0x0000000814147c20 */ /* 0x004fe20008400000 */
[----:B------:R-:W-:Y:S02]  /*09b0*/  FMUL R18, R11, R18 ;  /* 0x000000120b127220 */ /* 0x000fe40000400000 */
[----:B------:R-:W3:Y:S01]  /*09c0*/  F2I.TRUNC.NTZ R22, R19 ;  /* 0x0000001300167305 */ /* 0x000ee2000020f100 */
[----:B------:R-:W-:-:S07]  /*09d0*/  FMUL R20, R13, R20 ;  /* 0x000000140d147220 */ /* 0x000fce0000400000 */
[----:B------:R-:W1:Y:S01]  /*09e0*/  F2I.TRUNC.NTZ R23, R18 ;  /* 0x0000001200177305 */ /* 0x000e62000020f100 */
[----:B---3--:R-:W-:-:S07]  /*09f0*/  ISETP.GE.AND P0, PT, R22, UR11, PT ;  /* 0x0000000b16007c0c */ /* 0x008fce000bf06270 */
[----:B------:R-:W2:Y:S01]  /*0a00*/  F2I.TRUNC.NTZ R25, R20 ;  /* 0x0000001400197305 */ /* 0x000ea2000020f100 */
[----:B-1----:R-:W-:Y:S02]  /*0a10*/  ISETP.GE.OR P0, PT, R23, UR10, P0 ;  /* 0x0000000a17007c0c */ /* 0x002fe40008706670 */
[----:B--2---:R-:W-:-:S04]  /*0a20*/  LOP3.LUT R21, R25, R23, R22, 0xfe, !PT ;  /* 0x0000001719157212 */ /* 0x004fc800078efe16 */
[----:B------:R-:W-:-:S04]  /*0a30*/  ISETP.LT.OR P0, PT, R21, RZ, P0 ;  /* 0x000000ff1500720c */ /* 0x000fc80000701670 */
[----:B0-----:R-:W-:-:S13]  /*0a40*/  ISETP.GE.OR P0, PT, R25, UR4, P0 ;  /* 0x0000000419007c0c */ /* 0x001fda0008706670 */
[----:B------:R-:W-:Y:S05]  /*0a50*/  @P0 BRA `(.L_x_68) ;  /* 0x0000000c003c0947 */ /* 0x000fea0003800000 */
[----:B------:R-:W0:Y:S01]  /*0a60*/  LDCU UR20, c[0x0][0x38c] ;  /* 0x00007180ff1477ac */ /* 0x000e220008000800 */
[----:B------:R-:W-:Y:S02]  /*0a70*/  IMAD R18, R22, UR17, RZ ;  /* 0x0000001116127c24 */ /* 0x000fe4000f8e02ff */
[----:B------:R-:W-:Y:S01]  /*0a80*/  HFMA2 R21, -RZ, RZ, 0, 2.384185791015625e-07 ;  /* 0x00000004ff157431 */ /* 0x000fe200000001ff */
[----:B------:R-:W1:Y:S01]  /*0a90*/  LDCU.64 UR22, c[0x0][0x3b8] ;  /* 0x00007700ff1677ac */ /* 0x000e620008000a00 */
[----:B------:R-:W-:-:S04]  /*0aa0*/  IMAD R18, R23, UR16, R18 ;  /* 0x0000001017127c24 */ /* 0x000fc8000f8e0212 */
[----:B------:R-:W-:Y:S01]  /*0ab0*/  IMAD R30, R25, UR14, R18 ;  /* 0x0000000e191e7c24 */ /* 0x000fe2000f8e0212 */
[----:B0-----:R-:W-:-:S04]  /*0ac0*/  MOV R19, UR20 ;  /* 0x0000001400137c02 */ /* 0x001fc80008000f00 */
[----:B------:R-:W-:-:S05]  /*0ad0*/  LEA R18, R19, R30, 0x2 ;  /* 0x0000001e13127211 */ /* 0x000fca00078e10ff */
[----:B-1----:R-:W-:-:S06]  /*0ae0*/  IMAD.WIDE R18, R18, R21, UR22 ;  /* 0x0000001612127e25 */ /* 0x002fcc000f8e0215 */
[----:B------:R0:W2:Y:S01]  /*0af0*/  LDG.E.CONSTANT R18, desc[UR12][R18.64] ;  /* 0x0000000c12127981 */ /* 0x0000a2000c1e9900 */
[----:B------:R-:W-:Y:S01]  /*0b00*/  HFMA2 R23, -RZ, RZ, 3.7421875, 0 ;  /* 0x437c0000ff177431 */ /* 0x000fe200000001ff */
[----:B------:R-:W-:Y:S01]  /*0b10*/  MOV R20, 0x3bbb989d ;  /* 0x3bbb989d00147802 */ /* 0x000fe20000000f00 */
[----:B------:R-:W-:Y:S01]  /*0b20*/  UISETP.GE.U32.AND UP0, UPT, UR20, 0x8, UPT ;  /* 0x000000081400788c */ /* 0x000fe2000bf06070 */
[----:B------:R-:W-:Y:S01]  /*0b30*/  CS2R R28, SRZ ;  /* 0x00000000001c7805 */ /* 0x000fe2000001ff00 */
[----:B------:R-:W-:Y:S01]  /*0b40*/  UMOV UR4, URZ ;  /* 0x000000ff00047c82 */ /* 0x000fe20008000000 */
[----:B0-----:R-:W-:Y:S02]  /*0b50*/  MOV R19, RZ ;  /* 0x000000ff00137202 */ /* 0x001fe40000000f00 */
        /* <DEDUP_REMOVED lines=9> */
[----:B0-----:R-:W-:Y:S01]  /*0bf0*/  FMUL R18, R18, R21 ;  /* 0x0000001512127220 */ /* 0x001fe20000400000 */
[----:B------:R-:W-:Y:S06]  /*0c00*/  BRA.U !UP0, `(.L_x_69) ;  /* 0x0000000508387547 */ /* 0x000fec000b800000 */
[----:B------:R-:W0:Y:S01]  /*0c10*/  LDCU.64 UR10, c[0x0][0x3b8] ;  /* 0x00007700ff0a77ac */ /* 0x000e220008000a00 */
[----:B------:R-:W-:Y:S02]  /*0c20*/  MOV R29, RZ ;  /* 0x000000ff001d7202 */ /* 0x000fe40000000f00 */
[----:B------:R-:W-:Y:S02]  /*0c30*/  MOV R31, R16 ;  /* 0x00000010001f7202 */ /* 0x000fe40000000f00 */
[----:B------:R-:W-:Y:S01]  /*0c40*/  MOV R33, R30 ;  /* 0x0000001e00217202 */ /* 0x000fe20000000f00 */
[----:B0-----:R-:W-:-:S04]  /*0c50*/  UIADD3 UR4, UP0, UPT, UR10, 0x10, URZ ;  /* 0x000000100a047890 */ /* 0x001fc8000ff1e0ff */
[----:B------:R-:W-:Y:S02]  /*0c60*/  UIADD3.X UR8, UPT, UPT, URZ, UR11, URZ, UP0, !UPT ;  /* 0x0000000bff087290 */ /* 0x000fe400087fe4ff */
[----:B------:R-:W-:Y:S01]  /*0c70*/  MOV R22, UR4 ;  /* 0x0000000400167c02 */ /* 0x000fe20008000f00 */
[----:B------:R-:W-:Y:S01]  /*0c80*/  UIMAD.WIDE.U32 UR10, UR20, 0x4, UR22 ;  /* 0x00000004140a78a5 */ /* 0x000fe2000f8e0016 */
[----:B------:R-:W-:Y:S02]  /*0c90*/  UMOV UR4, UR9 ;  /* 0x0000000900047c82 */ /* 0x000fe40008000000 */
[----:B------:R-:W-:-:S09]  /*0ca0*/  MOV R23, UR8 ;  /* 0x0000000800177c02 */ /* 0x000fd20008000f00 */
.L_x_70:
[----:B------:R-:W-:Y:S02]  /*0cb0*/  HFMA2 R24, -RZ, RZ, 0, 2.384185791015625e-07 ;  /* 0x00000004ff187431 */ /* 0x000fe400000001ff */
[----:B------:R-:W-:-:S05]  /*0cc0*/  IMAD.WIDE R20, R31, 0x4, R22 ;  /* 0x000000041f147825 */ /* 0x000fca00078e0216 */
[----:B------:R-:W2:Y:S01]  /*0cd0*/  LDG.E.CONSTANT R32, desc[UR12][R20.64+-0x10] ;  /* 0xfffff00c14207981 */ /* 0x000ea2000c1e9900 */
[----:B------:R-:W-:-:S03]  /*0ce0*/  IMAD.WIDE R24, R33, R24, UR10 ;  /* 0x0000000a21187e25 */ /* 0x000fc6000f8e0218 */
[----:B------:R-:W3:Y:S04]  /*0cf0*/  LDG.E.CONSTANT R36, desc[UR12][R20.64+-0xc] ;  /* 0xfffff40c14247981 */ /* 0x000ee8000c1e9900 */
[----:B------:R-:W2:Y:S04]  /*0d00*/  LDG.E.CONSTANT R27, desc[UR12][R24.64] ;  /* 0x0000000c181b7981 */ /* 0x000ea8000c1e9900 */
[----:B------:R-:W3:Y:S04]  /*0d10*/  LDG.E.CONSTANT R40, desc[UR12][R24.64+0x4] ;  /* 0x0000040c18287981 */ /* 0x000ee8000c1e9900 */
[----:B------:R-:W4:Y:S04]  /*0d20*/  LDG.E.CONSTANT R35, desc[UR12][R20.64+-0x8] ;  /* 0xfffff80c14237981 */ /* 0x000f28000c1e9900 */
[----:B------:R-:W4:Y:S04]  /*0d30*/  LDG.E.CONSTANT R26, desc[UR12][R24.64+0x8] ;  /* 0x0000080c181a7981 */ /* 0x000f28000c1e9900 */
[----:B------:R-:W5:Y:S04]  /*0d40*/  LDG.E.CONSTANT R34, desc[UR12][R20.64+-0x4] ;  /* 0xfffffc0c14227981 */ /* 0x000f68000c1e9900 */
[----:B------:R-:W5:Y:S04]  /*0d50*/  LDG.E.CONSTANT R41, desc[UR12][R24.64+0xc] ;  /* 0x00000c0c18297981 */ /* 0x000f68000c1e9900 */
[----:B------:R-:W5:Y:S04]  /*0d60*/  LDG.E.CONSTANT R44, desc[UR12][R24.64+0x10] ;  /* 0x0000100c182c7981 */ /* 0x000f68000c1e9900 */
[----:B------:R-:W5:Y:S04]  /*0d70*/  LDG.E.CONSTANT R38, desc[UR12][R20.64+0x4] ;  /* 0x0000040c14267981 */ /* 0x000f68000c1e9900 */
[----:B------:R-:W5:Y:S04]  /*0d80*/  LDG.E.CONSTANT R37, desc[UR12][R20.64+0x8] ;  /* 0x0000080c14257981 */ /* 0x000f68000c1e9900 */
[----:B------:R-:W5:Y:S04]  /*0d90*/  LDG.E.CONSTANT R39, desc[UR12][R20.64+0xc] ;  /* 0x00000c0c14277981 */ /* 0x000f68000c1e9900 */
[----:B------:R-:W5:Y:S04]  /*0da0*/  LDG.E.CONSTANT R43, desc[UR12][R24.64+0x14] ;  /* 0x0000140c182b7981 */ /* 0x000f68000c1e9900 */
[----:B------:R-:W5:Y:S01]  /*0db0*/  LDG.E.CONSTANT R42, desc[UR12][R24.64+0x1c] ;  /* 0x00001c0c182a7981 */ /* 0x000f62000c1e9900 */
[----:B--2---:R-:W-:-:S03]  /*0dc0*/  FFMA R27, R32, R27, R19 ;  /* 0x0000001b201b7223 */ /* 0x004fc60000000013 */
[----:B------:R-:W2:Y:S01]  /*0dd0*/  LDG.E.CONSTANT R19, desc[UR12][R20.64] ;  /* 0x0000000c14137981 */ /* 0x000ea2000c1e9900 */
[----:B---3--:R-:W-:-:S03]  /*0de0*/  FFMA R27, R36, R40, R27 ;  /* 0x00000028241b7223 */ /* 0x008fc6000000001b */
[----:B------:R0:W3:Y:S01]  /*0df0*/  LDG.E.CONSTANT R40, desc[UR12][R24.64+0x18] ;  /* 0x0000180c18287981 */ /* 0x0000e2000c1e9900 */
[----:B----4-:R-:W-:Y:S01]  /*0e00*/  FFMA R45, R35, R26, R27 ;  /* 0x0000001a232d7223 */ /* 0x010fe2000000001b */
[----:B------:R-:W-:-:S05]  /*0e10*/  IMAD.WIDE R26, R33, 0x4, R22 ;  /* 0x00000004211a7825 */ /* 0x000fca00078e0216 */
[----:B------:R-:W4:Y:S01]  /*0e20*/  LDG.E.CONSTANT R21, desc[UR12][R26.64+-0x10] ;  /* 0xfffff00c1a157981 */ /* 0x000f22000c1e9900 */
[----:B-----5:R-:W-:-:S03]  /*0e30*/  FFMA R41, R34, R41, R45 ;  /* 0x0000002922297223 */ /* 0x020fc6000000002d */
[----:B------:R-:W5:Y:S04]  /*0e40*/  LDG.E.CONSTANT R45, desc[UR12][R26.64+-0xc] ;  /* 0xfffff40c1a2d7981 */ /* 0x000f68000c1e9900 */
[----:B------:R-:W3:Y:S04]  /*0e50*/  LDG.E.CONSTANT R20, desc[UR12][R26.64] ;  /* 0x0000000c1a147981 */ /* 0x000ee8000c1e9900 */
[----:B------:R-:W3:Y:S01]  /*0e60*/  LDG.E.CONSTANT R25, desc[UR12][R26.64+0x4] ;  /* 0x0000040c1a197981 */ /* 0x000ee2000c1e9900 */
[----:B--2---:R-:W-:-:S03]  /*0e70*/  FFMA R41, R19, R44, R41 ;  /* 0x0000002c13297223 */ /* 0x004fc60000000029 */
[----:B------:R-:W2:Y:S01]  /*0e80*/  LDG.E.CONSTANT R44, desc[UR12][R26.64+-0x8] ;  /* 0xfffff80c1a2c7981 */ /* 0x000ea2000c1e9900 */
[----:B----4-:R-:W-:-:S03]  /*0e90*/  FFMA R28, R21, R32, R28 ;  /* 0x00000020151c7223 */ /* 0x010fc6000000001c */
[----:B------:R-:W4:Y:S01]  /*0ea0*/  LDG.E.CONSTANT R21, desc[UR12][R26.64+-0x4] ;  /* 0xfffffc0c1a157981 */ /* 0x000f22000c1e9900 */
[----:B-----5:R-:W-:Y:S01]  /*0eb0*/  FFMA R28, R45, R36, R28 ;  /* 0x000000242d1c7223 */ /* 0x020fe2000000001c */
[----:B0-----:R-:W-:-:S03]  /*0ec0*/  FFMA R24, R38, R43, R41 ;  /* 0x0000002b26187223 */ /* 0x001fc60000000029 */
[----:B--2---:R-:W-:Y:S02]  /*0ed0*/  FFMA R41, R44, R35, R28 ;  /* 0x000000232c297223 */ /* 0x004fe4000000001c */
[----:B------:R-:W2:Y:S04]  /*0ee0*/  LDG.E.CONSTANT R28, desc[UR12][R26.64+0x8] ;  /* 0x0000080c1a1c7981 */ /* 0x000ea8000c1e9900 */
[----:B------:R-:W5:Y:S01]  /*0ef0*/  LDG.E.CONSTANT R44, desc[UR12][R26.64+0xc] ;  /* 0x00000c0c1a2c7981 */ /* 0x000f62000c1e9900 */
[----:B----4-:R-:W-:Y:S01]  /*0f00*/  FFMA R41, R21, R34, R41 ;  /* 0x0000002215297223 */ /* 0x010fe20000000029 */
[----:B------:R-:W-:-:S03]  /*0f10*/  MOV R21, 0x4 ;  /* 0x0000000400157802 */ /* 0x000fc60000000f00 */
[----:B---3--:R-:W-:Y:S02]  /*0f20*/  FFMA R41, R20, R19, R41 ;  /* 0x0000001314297223 */ /* 0x008fe40000000029 */
[----:B------:R-:W-:-:S05]  /*0f30*/  IMAD.WIDE R20, R33, R21, UR6 ;  /* 0x0000000621147e25 */ /* 0x000fca000f8e0215 */
[----:B------:R-:W3:Y:S04]  /*0f40*/  LDG.E.CONSTANT R43, desc[UR12][R20.64] ;  /* 0x0000000c142b7981 */ /* 0x000ee8000c1e9900 */
[----:B------:R-:W4:Y:S04]  /*0f50*/  LDG.E.CONSTANT R27, desc[UR12][R20.64+0x14] ;  /* 0x0000140c141b7981 */ /* 0x000f28000c1e9900 */
[----:B------:R-:W4:Y:S01]  /*0f60*/  LDG.E.CONSTANT R26, desc[UR12][R20.64+0x1c] ;  /* 0x00001c0c141a7981 */ /* 0x000f22000c1e9900 */
[----:B---3--:R-:W-:-:S03]  /*0f70*/  FFMA R43, R32, R43, R29 ;  /* 0x0000002b202b7223 */ /* 0x008fc6000000001d */
[----:B------:R-:W3:Y:S04]  /*0f80*/  LDG.E.CONSTANT R29, desc[UR12][R20.64+0x4] ;  /* 0x0000040c141d7981 */ /* 0x000ee8000c1e9900 */
[----:B------:R-:W2:Y:S01]  /*0f90*/  LDG.E.CONSTANT R32, desc[UR12][R20.64+0x8] ;  /* 0x0000080c14207981 */ /* 0x000ea2000c1e9900 */
[----:B---3--:R-:W-:-:S03]  /*0fa0*/  FFMA R36, R36, R29, R43 ;  /* 0x0000001d24247223 */ /* 0x008fc6000000002b */
[----:B------:R-:W3:Y:S01]  /*0fb0*/  LDG.E.CONSTANT R29, desc[UR12][R20.64+0xc] ;  /* 0x00000c0c141d7981 */ /* 0x000ee2000c1e9900 */
[----:B--2---:R-:W-:-:S03]  /*0fc0*/  FFMA R35, R35, R32, R36 ;  /* 0x0000002023237223 */ /* 0x004fc60000000024 */
[----:B------:R-:W2:Y:S04]  /*0fd0*/  LDG.E.CONSTANT R36, desc[UR12][R20.64+0x10] ;  /* 0x0000100c14247981 */ /* 0x000ea8000c1e9900 */
[----:B------:R-:W4:Y:S01]  /*0fe0*/  LDG.E.CONSTANT R32, desc[UR12][R20.64+0x18] ;  /* 0x0000180c14207981 */ /* 0x000f22000c1e9900 */
[----:B------:R-:W-:Y:S01]  /*0ff0*/  UIADD3 UR4, UPT, UPT, UR4, 0x8, URZ ;  /* 0x0000000804047890 */ /* 0x000fe2000fffe0ff */
[----:B------:R-:W-:-:S03]  /*1000*/  FFMA R25, R25, R38, R41 ;  /* 0x0000002619197223 */ /* 0x000fc60000000029 */
[----:B------:R-:W-:Y:S01]  /*1010*/  UISETP.NE.AND UP0, UPT, UR4, URZ, UPT ;  /* 0x000000ff0400728c */ /* 0x000fe2000bf05270 */
[----:B------:R-:W-:Y:S01]  /*1020*/  FFMA R24, R37, R40, R24 ;  /* 0x0000002825187223 */ /* 0x000fe20000000018 */
[----:B------:R-:W-:Y:S01]  /*1030*/  FFMA R25, R28, R37, R25 ;  /* 0x000000251c197223 */ /* 0x000fe20000000019 */
[----:B------:R-:W-:Y:S02]  /*1040*/  IADD3 R31, PT, PT, R31, 0x8, RZ ;  /* 0x000000081f1f7810 */ /* 0x000fe40007ffe0ff */
[----:B------:R-:W-:Y:S01]  /*1050*/  IADD3 R33, PT, PT, R33, 0x8, RZ ;  /* 0x0000000821217810 */ /* 0x000fe20007ffe0ff */
[----:B-----5:R-:W-:Y:S01]  /*1060*/  FFMA R28, R44, R39, R25 ;  /* 0x000000272c1c7223 */ /* 0x020fe20000000019 */
[----:B---3--:R-:W-:-:S04]  /*1070*/  FFMA R34, R34, R29, R35 ;  /* 0x0000001d22227223 */ /* 0x008fc80000000023 */
[----:B--2---:R-:W-:-:S04]  /*1080*/  FFMA R19, R19, R36, R34 ;  /* 0x0000002413137223 */ /* 0x004fc80000000022 */
[----:B----4-:R-:W-:-:S04]  /*1090*/  FFMA R19, R38, R27, R19 ;  /* 0x0000001b26137223 */ /* 0x010fc80000000013 */
[----:B------:R-:W-:Y:S01]  /*10a0*/  FFMA R29, R37, R32, R19 ;  /* 0x00000020251d7223 */ /* 0x000fe20000000013 */
[----:B------:R-:W-:-:S03]  /*10b0*/  FFMA R19, R39, R42, R24 ;  /* 0x0000002a27137223 */ /* 0x000fc60000000018 */
[----:B------:R-:W-:Y:S01]  /*10c0*/  FFMA R29, R39, R26, R29 ;  /* 0x0000001a271d7223 */ /* 0x000fe2000000001d */
[----:B------:R-:W-:Y:S06]  /*10d0*/  BRA.U UP0, `(.L_x_70) ;  /* 0xfffffff900f47547 */ /* 0x000fec000b83ffff */
[----:B------:R-:W-:-:S05]  /*10e0*/  UMOV UR4, UR5 ;  /* 0x0000000500047c82 */ /* 0x000fca0008000000 */
.L_x_69:
[----:B------:R-:W-:-:S09]  /*10f0*/  UISETP.NE.AND UP0, UPT, UR18, URZ, UPT ;  /* 0x000000ff1200728c */ /* 0x000fd2000bf05270 */
[----:B------:R-:W-:Y:S05]  /*1100*/  BRA.U !UP0, `(.L_x_71) ;  /* 0x0000000508687547 */ /* 0x000fea000b800000 */
[----:B------:R-:W-:Y:S02]  /*1110*/  UIADD3 UR8, UPT, UPT, UR18, -0x1, URZ ;  /* 0xffffffff12087890 */ /* 0x000fe4000fffe0ff */
[----:B------:R-:W-:Y:S02]  /*1120*/  UISETP.NE.AND UP1, UPT, UR19, URZ, UPT ;  /* 0x000000ff1300728c */ /* 0x000fe4000bf25270 */
[----:B------:R-:W-:-:S09]  /*1130*/  UISETP.GE.U32.AND UP0, UPT, UR8, 0x3, UPT ;  /* 0x000000030800788c */ /* 0x000fd2000bf06070 */
[----:B------:R-:W-:Y:S05]  /*1140*/  BRA.U !UP0, `(.L_x_72) ;  /* 0x00000001089c7547 */ /* 0x000fea000b800000 */
[----:B------:R-:W-:Y:S01]  /*1150*/  HFMA2 R21, -RZ, RZ, 0, 2.384185791015625e-07 ;  /* 0x00000004ff157431 */ /* 0x000fe200000001ff */
[----:B------:R-:W-:Y:S02]  /*1160*/  IADD3 R20, PT, PT, R30, UR4, RZ ;  /* 0x000000041e147c10 */ /* 0x000fe4000fffe0ff */
[----:B------:R-:W-:Y:S02]  /*1170*/  MOV R25, UR20 ;  /* 0x0000001400197c02 */ /* 0x000fe40008000f00 */
[----:B------:R-:W-:Y:S02]  /*1180*/  IADD3 R22, PT, PT, R15, UR4, RZ ;  /* 0x000000040f167c10 */ /* 0x000fe4000fffe0ff */
[----:B------:R-:W-:Y:S02]  /*1190*/  MOV R23, 0x4 ;  /* 0x0000000400177802 */ /* 0x000fe40000000f00 */
[----:B------:R-:W-:Y:S01]  /*11a0*/  MOV R27, UR20 ;  /* 0x00000014001b7c02 */ /* 0x000fe20008000f00 */
[----:B------:R-:W-:-:S04]  /*11b0*/  IMAD.WIDE R20, R20, R21, UR22 ;  /* 0x0000001614147e25 */ /* 0x000fc8000f8e0215 */
[----:B------:R-:W-:Y:S01]  /*11c0*/  IMAD.WIDE R22, R22, R23, UR22 ;  /* 0x0000001616167e25 */ /* 0x000fe2000f8e0217 */
[----:B------:R-:W2:Y:S03]  /*11d0*/  LDG.E.CONSTANT R35, desc[UR12][R20.64] ;  /* 0x0000000c14237981 */ /* 0x000ea6000c1e9900 */
[----:B------:R-:W-:Y:S01]  /*11e0*/  IMAD.WIDE.U32 R24, R25, 0x4, R20 ;  /* 0x0000000419187825 */ /* 0x000fe200078e0014 */
        /* <DEDUP_REMOVED lines=8> */
[----:B------:R-:W4:Y:S04]  /*1270*/  LDG.E.CONSTANT R31, desc[UR12][R22.64+0x8] ;  /* 0x0000080c161f7981 */ /* 0x000f28000c1e9900 */
[----:B------:R-:W4:Y:S04]  /*1280*/  LDG.E.CONSTANT R38, desc[UR12][R20.64+0x8] ;  /* 0x0000080c14267981 */ /* 0x000f28000c1e9900 */
[----:B------:R-:W4:Y:S04]  /*1290*/  LDG.E.CONSTANT R44, desc[UR12][R24.64+0x8] ;  /* 0x0000080c182c7981 */ /* 0x000f28000c1e9900 */
[----:B------:R-:W4:Y:S04]  /*12a0*/  LDG.E.CONSTANT R42, desc[UR12][R26.64+0x8] ;  /* 0x0000080c1a2a7981 */ /* 0x000f28000c1e9900 */
[----:B------:R0:W4:Y:S04]  /*12b0*/  LDG.E.CONSTANT R36, desc[UR12][R22.64+0xc] ;  /* 0x00000c0c16247981 */ /* 0x000128000c1e9900 */
[----:B------:R-:W4:Y:S04]  /*12c0*/  LDG.E.CONSTANT R43, desc[UR12][R20.64+0xc] ;  /* 0x00000c0c142b7981 */ /* 0x000f28000c1e9900 */
[----:B------:R-:W4:Y:S04]  /*12d0*/  LDG.E.CONSTANT R45, desc[UR12][R24.64+0xc] ;  /* 0x00000c0c182d7981 */ /* 0x000f28000c1e9900 */
[----:B------:R-:W4:Y:S01]  /*12e0*/  LDG.E.CONSTANT R23, desc[UR12][R26.64+0xc] ;  /* 0x00000c0c1a177981 */ /* 0x000f22000c1e9900 */
[----:B------:R-:W-:Y:S01]  /*12f0*/  UIADD3 UR4, UPT, UPT, UR4, 0x4, URZ ;  /* 0x0000000404047890 */ /* 0x000fe2000fffe0ff */
[----:B--2---:R-:W-:Y:S01]  /*1300*/  FFMA R28, R35, R34, R28 ;  /* 0x00000022231c7223 */ /* 0x004fe2000000001c */
[C---:B---3--:R-:W-:Y:S01]  /*1310*/  FFMA R33, R34.reuse, R33, R19 ;  /* 0x0000002122217223 */ /* 0x048fe20000000013 */
[----:B-----5:R-:W-:-:S02]  /*1320*/  FFMA R40, R34, R40, R29 ;  /* 0x0000002822287223 */ /* 0x020fc4000000001d */
[----:B----4-:R-:W-:Y:S01]  /*1330*/  FFMA R41, R41, R32, R28 ;  /* 0x0000002029297223 */ /* 0x010fe2000000001c */
[C---:B0-----:R-:W-:Y:S01]  /*1340*/  FFMA R22, R32.reuse, R39, R33 ;  /* 0x0000002720167223 */ /* 0x041fe20000000021 */
[----:B------:R-:W-:Y:S02]  /*1350*/  FFMA R37, R32, R37, R40 ;  /* 0x0000002520257223 */ /* 0x000fe40000000028 */
[----:B------:R-:W-:Y:S01]  /*1360*/  FFMA R38, R38, R31, R41 ;  /* 0x0000001f26267223 */ /* 0x000fe20000000029 */
[C---:B------:R-:W-:Y:S01]  /*1370*/  FFMA R19, R31.reuse, R44, R22 ;  /* 0x0000002c1f137223 */ /* 0x040fe20000000016 */
[----:B------:R-:W-:Y:S02]  /*1380*/  FFMA R42, R31, R42, R37 ;  /* 0x0000002a1f2a7223 */ /* 0x000fe40000000025 */
[----:B------:R-:W-:Y:S01]  /*1390*/  FFMA R28, R43, R36, R38 ;  /* 0x000000242b1c7223 */ /* 0x000fe20000000026 */
[C---:B------:R-:W-:Y:S01]  /*13a0*/  FFMA R19, R36.reuse, R45, R19 ;  /* 0x0000002d24137223 */ /* 0x040fe20000000013 */
[----:B------:R-:W-:-:S07]  /*13b0*/  FFMA R29, R36, R23, R42 ;  /* 0x00000017241d7223 */ /* 0x000fce000000002a */
.L_x_72:
[----:B------:R-:W-:Y:S05]  /*13c0*/  BRA.U !UP1, `(.L_x_71) ;  /* 0x0000000109b87547 */ /* 0x000fea000b800000 */
[----:B------:R-:W-:Y:S02]  /*13d0*/  UISETP.NE.AND UP0, UPT, UR19, 0x1, UPT ;  /* 0x000000011300788c */ /* 0x000fe4000bf05270 */
[----:B------:R-:W-:-:S07]  /*13e0*/  ULOP3.LUT UP1, URZ, UR20, 0x1, URZ, 0xc0, !UPT ;  /* 0x0000000114ff7892 */ /* 0x000fce000f82c0ff */
        /* <DEDUP_REMOVED lines=24> */
[C---:B------:R-:W-:Y:S01]  /*1570*/  FFMA R19, R36.reuse, R37, R19 ;  /* 0x0000002524137223 */ /* 0x040fe20000000013 */
[----:B------:R-:W-:-:S07]  /*1580*/  FFMA R29, R36, R38, R29 ;  /* 0x00000026241d7223 */ /* 0x000fce000000001d */
.L_x_73:
        /* <DEDUP_REMOVED lines=8> */
[----:B------:R-:W-:-:S04]  /*1610*/  IMAD.WIDE R24, R24, R25, UR22 ;  /* 0x0000001618187e25 */ /* 0x000fc8000f8e0219 */
[----:B------:R-:W-:Y:S02]  /*1620*/  IMAD.WIDE.U32 R22, R23, 0x4, R20 ;  /* 0x0000000417167825 */ /* 0x000fe400078e0014 */
[----:B------:R-:W2:Y:S02]  /*1630*/  LDG.E.CONSTANT R24, desc[UR12][R24.64] ;  /* 0x0000000c18187981 */ /* 0x000ea4000c1e9900 */
[----:B------:R-:W-:Y:S02]  /*1640*/  IMAD.WIDE.U32 R26, R27, 0x4, R22 ;  /* 0x000000041b1a7825 */ /* 0x000fe400078e0016 */
[----:B------:R-:W2:Y:S04]  /*1650*/  LDG.E.CONSTANT R21, desc[UR12][R20.64] ;  /* 0x0000000c14157981 */ /* 0x000ea8000c1e9900 */
[----:B------:R-:W3:Y:S04]  /*1660*/  LDG.E.CONSTANT R22, desc[UR12][R22.64] ;  /* 0x0000000c16167981 */ /* 0x000ee8000c1e9900 */
[----:B------:R-:W4:Y:S01]  /*1670*/  LDG.E.CONSTANT R26, desc[UR12][R26.64] ;  /* 0x0000000c1a1a7981 */ /* 0x000f22000c1e9900 */
[----:B--2---:R-:W-:Y:S01]  /*1680*/  FFMA R28, R21, R24, R28 ;  /* 0x00000018151c7223 */ /* 0x004fe2000000001c */
[C---:B---3--:R-:W-:Y:S01]  /*1690*/  FFMA R19, R24.reuse, R22, R19 ;  /* 0x0000001618137223 */ /* 0x048fe20000000013 */
[----:B----4-:R-:W-:-:S07]  /*16a0*/  FFMA R29, R24, R26, R29 ;  /* 0x0000001a181d7223 */ /* 0x010fce000000001d */
.L_x_71:
[----:B------:R-:W-:Y:S01]  /*16b0*/  FADD R18, -R18, 1 ;  /* 0x3f80000012127421 */ /* 0x000fe20000000100 */
[----:B------:R-:W-:Y:S01]  /*16c0*/  FADD.SAT R28, RZ, R28 ;  /* 0x0000001cff1c7221 */ /* 0x000fe20000002000 */
[----:B------:R-:W-:Y:S01]  /*16d0*/  FADD.SAT R19, RZ, R19 ;  /* 0x00000013ff137221 */ /* 0x000fe20000002000 */
[----:B------:R-:W-:Y:S01]  /*16e0*/  FADD.SAT R20, RZ, R29 ;  /* 0x0000001dff147221 */ /* 0x000fe20000002000 */
[----:B------:R-:W-:Y:S01]  /*16f0*/  FMUL R21, R17, R18 ;  /* 0x0000001211157220 */ /* 0x000fe20000400000 */
[----:B------:R-:W-:-:S03]  /*1700*/  FADD R18, -R18, 1 ;  /* 0x3f80000012127421 */ /* 0x000fc60000000100 */
[C---:B------:R-:W-:Y:S01]  /*1710*/  FFMA R0, R21.reuse, R28, R0 ;  /* 0x0000001c15007223 */ /* 0x040fe20000000000 */
[C---:B------:R-:W-:Y:S01]  /*1720*/  FFMA R6, R21.reuse, R19, R6 ;  /* 0x0000001315067223 */ /* 0x040fe20000000006 */
[----:B------:R-:W-:Y:S01]  /*1730*/  FFMA R7, R21, R20, R7 ;  /* 0x0000001415077223 */ /* 0x000fe20000000007 */
[----:B------:R-:W-:-:S07]  /*1740*/  FMUL R17, R17, R18 ;  /* 0x0000001211117220 */ /* 0x000fce0000400000 */
.L_x_68:
[----:B------:R-:W-:Y:S05]  /*1750*/  BSYNC.RECONVERGENT B0 ;  /* 0x0000000000007941 */ /* 0x000fea0003800200 */
.L_x_67:
[----:B------:R-:W0:Y:S01]  /*1760*/  LDCU UR4, c[0x0][0x398] ;  /* 0x00007300ff0477ac */ /* 0x000e220008000800 */
[----:B------:R-:W-:-:S05]  /*1770*/  FADD R18, R14, UR15 ;  /* 0x0000000f0e127e21 */ /* 0x000fca0008000000 */
[----:B------:R-:W-:Y:S02]  /*1780*/  R2UR UR15, R18 ;  /* 0x00000000120f72ca */ /* 0x000fe400000e0000 */
[----:B0-----:R-:W-:-:S11]  /*1790*/  MOV R18, UR4 ;  /* 0x0000000400127c02 */ /* 0x001fd60008000f00 */
[----:B------:R-:W-:-:S13]  /*17a0*/  FSETP.LEU.AND P0, PT, R18, UR15, PT ;  /* 0x0000000f12007c0b */ /* 0x000fda000bf0b000 */
[----:B------:R-:W-:Y:S05]  /*17b0*/  @!P0 BRA `(.L_x_74) ;  /* 0xfffffff0003c8947 */ /* 0x000fea000383ffff */
.L_x_62:
[----:B------:R-:W0:Y:S02]  /*17c0*/  LDC.64 R4, c[0x0][0x3d0] ;  /* 0x0000f400ff047b82 */ /* 0x000e240000000a00 */
[----:B0-----:R-:W-:-:S05]  /*17d0*/  IMAD.WIDE R2, R2, 0x4, R4 ;  /* 0x0000000402027825 */ /* 0x001fca00078e0204 */
[----:B------:R-:W-:Y:S04]  /*17e0*/  STG.E desc[UR12][R2.64], R0 ;  /* 0x0000000002007986 */ /* 0x000fe8000c10190c */
[----:B------:R-:W-:Y:S04]  /*17f0*/  STG.E desc[UR12][R2.64+0x4], R6 ;  /* 0x0000040602007986 */ /* 0x000fe8000c10190c */
[----:B------:R-:W-:Y:S01]  /*1800*/  STG.E desc[UR12][R2.64+0x8], R7 ;  /* 0x0000080702007986 */ /* 0x000fe2000c10190c */
[----:B------:R-:W-:Y:S05]  /*1810*/  EXIT ;  /* 0x000000000000794d */ /* 0x000fea0003800000 */
.L_x_75:
        /* <DEDUP_REMOVED lines=14> */
.L_x_89:


//--------------------- .text._Z23raymarhcing_cuda_kerneliiiiffffffffPKfS0_S0_Pf --------------------------
	.section	.text._Z23raymarhcing_cuda_kerneliiiiffffffffPKfS0_S0_Pf,"ax",@progbits
	.align	128
        .global         _Z23raymarhcing_cuda_kerneliiiiffffffffPKfS0_S0_Pf
        .type           _Z23raymarhcing_cuda_kerneliiiiffffffffPKfS0_S0_Pf,@function
        .size           _Z23raymarhcing_cuda_kerneliiiiffffffffPKfS0_S0_Pf,(.L_x_90 - _Z23raymarhcing_cuda_kerneliiiiffffffffPKfS0_S0_Pf)
        .other          _Z23raymarhcing_cuda_kerneliiiiffffffffPKfS0_S0_Pf,@"STO_CUDA_ENTRY STV_DEFAULT"
_Z23raymarhcing_cuda_kerneliiiiffffffffPKfS0_S0_Pf:
.text._Z23raymarhcing_cuda_kerneliiiiffffffffPKfS0_S0_Pf:
[----:B------:R-:W-:Y:S01]  /*0000*/  LDC R1, c[0x0][0x37c] ;  /* 0x0000df00ff017b82 */ /* 0x000fe20000000800 */
[----:B------:R-:W0:Y:S07]  /*0010*/  S2R R3, SR_TID.X ;  /* 0x0000000000037919 */ /* 0x000e2e0000002100 */
[----:B------:R-:W0:Y:S01]  /*0020*/  S2UR UR4, SR_CTAID.X ;  /* 0x00000000000479c3 */ /* 0x000e220000002500 */
[----:B------:R-:W1:Y:S01]  /*0030*/  LDCU UR5, c[0x0][0x38c] ;  /* 0x00007180ff0577ac */ /* 0x000e620008000800 */
[----:B------:R-:W2:Y:S06]  /*0040*/  LDCU UR6, c[0x0][0x390] ;  /* 0x00007200ff0677ac */ /* 0x000eac0008000800 */
[----:B------:R-:W0:Y:S01]  /*0050*/  LDC R6, c[0x0][0x360] ;  /* 0x0000d800ff067b82 */ /* 0x000e220000000800 */
[----:B--2---:R-:W-:Y:S01]  /*0060*/  MOV R0, UR6 ;  /* 0x0000000600007c02 */ /* 0x004fe20008000f00 */
[----:B0-----:R-:W-:-:S05]  /*0070*/  IMAD R6, R6, UR4, R3 ;  /* 0x0000000406067c24 */ /* 0x001fca000f8e0203 */
[----:B-1----:R-:W-:-:S13]  /*0080*/  ISETP.GE.AND P0, PT, R6, UR5, PT ;  /* 0x0000000506007c0c */ /* 0x002fda000bf06270 */
[----:B------:R-:W-:Y:S05]  /*0090*/  @P0 EXIT ;  /* 0x000000000000094d */ /* 0x000fea0003800000 */
[----:B------:R-:W0:Y:S01]  /*00a0*/  LDC.64 R4, c[0x0][0x390] ;  /* 0x0000e400ff047b82 */ /* 0x000e220000000a00 */
[----:B------:R-:W1:Y:S01]  /*00b0*/  LDCU.64 UR6, c[0x0][0x358] ;  /* 0x00006b00ff0677ac */ /* 0x000e620008000a00 */
[----:B------:R-:W-:Y:S01]  /*00c0*/  HFMA2 R7, -RZ, RZ, 0, 0 ;  /* 0x00000000ff077431 */ /* 0x000fe200000001ff */
[----:B------:R-:W-:Y:S02]  /*00d0*/  LEA R6, R6, R6, 0x1 ;  /* 0x0000000606067211 */ /* 0x000fe400078e08ff */
[----:B------:R-:W-:Y:S02]  /*00e0*/  CS2R R8, SRZ ;  /* 0x0000000000087805 */ /* 0x000fe4000001ff00 */
[----:B0-----:R-:W-:-:S13]  /*00f0*/  FSETP.GEU.AND P0, PT, R4, R5, PT ;  /* 0x000000050400720b */ /* 0x001fda0003f0e000 */
[----:B-1----:R-:W-:Y:S05]  /*0100*/  @P0 BRA `(.L_x_76) ;  /* 0x00000004003c0947 */ /* 0x002fea0003800000 */
[----:B------:R-:W0:Y:S01]  /*0110*/  LDC.64 R8, c[0x0][0x3b8] ;  /* 0x0000ee00ff087b82 */ /* 0x000e220000000a00 */
[----:B------:R-:W1:Y:S01]  /*0120*/  LDCU.64 UR4, c[0x0][0x380] ;  /* 0x00007000ff0477ac */ /* 0x000e620008000a00 */
[----:B------:R-:W2:Y:S06]  /*0130*/  LDCU UR8, c[0x0][0x388] ;  /* 0x00007100ff0877ac */ /* 0x000eac0008000800 */
[----:B------:R-:W3:Y:S01]  /*0140*/  LDC.64 R18, c[0x0][0x3c0] ;  /* 0x0000f000ff127b82 */ /* 0x000ee20000000a00 */
[----:B------:R-:W4:Y:S01]  /*0150*/  LDCU UR9, c[0x0][0x388] ;  /* 0x00007100ff0977ac */ /* 0x000f220008000800 */
[----:B------:R-:W0:Y:S06]  /*0160*/  LDCU UR18, c[0x0][0x394] ;  /* 0x00007280ff1277ac */ /* 0x000e2c0008000800 */
[----:B------:R-:W4:Y:S01]  /*0170*/  LDC.64 R2, c[0x0][0x3b0] ;  /* 0x0000ec00ff027b82 */ /* 0x000f220000000a00 */
[----:B------:R-:W-:Y:S01]  /*0180*/  FADD R4, -R4, R5 ;  /* 0x0000000504047221 */ /* 0x000fe20000000100 */
[----:B------:R-:W-:Y:S01]  /*0190*/  MOV R7, RZ ;  /* 0x000000ff00077202 */ /* 0x000fe20000000f00 */
[----:B------:R-:W0:Y:S01]  /*01a0*/  LDCU.64 UR16, c[0x0][0x380] ;  /* 0x00007000ff1077ac */ /* 0x000e220008000a00 */
[----:B------:R-:W0:Y:S02]  /*01b0*/  LDCU.64 UR10, c[0x0][0x398] ;  /* 0x00007300ff0a77ac */ /* 0x000e240008000a00 */
[----:B0-----:R-:W-:Y:S01]  /*01c0*/  IMAD.WIDE R8, R6, 0x4, R8 ;  /* 0x0000000406087825 */ /* 0x001fe200078e0208 */
[----:B-1----:R-:W-:-:S02]  /*01d0*/  I2FP.F32.S32 R17, UR5 ;  /* 0x0000000500117c45 */ /* 0x002fc40008201400 */
[----:B--2---:R-:W-:Y:S01]  /*01e0*/  I2FP.F32.S32 R20, UR8 ;  /* 0x0000000800147c45 */ /* 0x004fe20008201400 */
[----:B------:R-:W0:Y:S01]  /*01f0*/  LDCU.128 UR12, c[0x0][0x3a0] ;  /* 0x00007400ff0c77ac */ /* 0x000e220008000c00 */
[----:B------:R-:W5:Y:S01]  /*0200*/  LDG.E.CONSTANT R11, desc[UR6][R8.64] ;  /* 0x00000006080b7981 */ /* 0x000f62000c1e9900 */
[----:B---3--:R-:W-:-:S03]  /*0210*/  IMAD.WIDE R18, R6, 0x4, R18 ;  /* 0x0000000406127825 */ /* 0x008fc600078e0212 */
[----:B------:R-:W5:Y:S01]  /*0220*/  LDG.E.CONSTANT R13, desc[UR6][R8.64+0x4] ;  /* 0x00000406080d7981 */ /* 0x000f62000c1e9900 */
[----:B------:R-:W-:-:S03]  /*0230*/  I2FP.F32.S32 R16, UR4 ;  /* 0x0000000400107c45 */ /* 0x000fc60008201400 */
[----:B------:R1:W5:Y:S04]  /*0240*/  LDG.E.CONSTANT R15, desc[UR6][R8.64+0x8] ;  /* 0x00000806080f7981 */ /* 0x000368000c1e9900 */
[----:B------:R-:W5:Y:S04]  /*0250*/  LDG.E.CONSTANT R10, desc[UR6][R18.64] ;  /* 0x00000006120a7981 */ /* 0x000f68000c1e9900 */
[----:B------:R-:W5:Y:S01]  /*0260*/  LDG.E.CONSTANT R12, desc[UR6][R18.64+0x4] ;  /* 0x00000406120c7981 */ /* 0x000f62000c1e9900 */
[----:B-1----:R-:W-:-:S03]  /*0270*/  CS2R R8, SRZ ;  /* 0x0000000000087805 */ /* 0x002fc6000001ff00 */
[----:B------:R1:W5:Y:S01]  /*0280*/  LDG.E.CONSTANT R14, desc[UR6][R18.64+0x8] ;  /* 0x00000806120e7981 */ /* 0x000362000c1e9900 */
[----:B------:R-:W-:Y:S01]  /*0290*/  USHF.L.U32 UR4, UR8, 0x2, URZ ;  /* 0x0000000208047899 */ /* 0x000fe200080006ff */
[----:B-1----:R-:W-:Y:S01]  /*02a0*/  MOV R18, 0x3f800000 ;  /* 0x3f80000000127802 */ /* 0x002fe20000000f00 */
[----:B0---4-:R-:W-:-:S10]  /*02b0*/  FMUL R19, R4, 0.015625 ;  /* 0x3c80000004137820 */ /* 0x011fd40000400000 */
.L_x_79:
[-C--:B-----5:R-:W-:Y:S01]  /*02c0*/  FFMA R4, R10, R0.reuse, R11 ;  /* 0x000000000a047223 */ /* 0x0a0fe2000000000b */
[-C--:B------:R-:W-:Y:S01]  /*02d0*/  FFMA R21, R12, R0.reuse, R13 ;  /* 0x000000000c157223 */ /* 0x080fe2000000000d */
[----:B------:R-:W-:Y:S01]  /*02e0*/  FFMA R22, R14, R0, R15 ;  /* 0x000000000e167223 */ /* 0x000fe2000000000f */
[----:B------:R-:W-:Y:S01]  /*02f0*/  FADD R0, R0, R19 ;  /* 0x0000001300007221 */ /* 0x000fe20000000000 */
[----:B------:R-:W-:Y:S01]  /*0300*/  FADD R4, R4, -UR10 ;  /* 0x8000000a04047e21 */ /* 0x000fe20008000000 */
[----:B------:R-:W-:Y:S01]  /*0310*/  FADD R21, R21, -UR12 ;  /* 0x8000000c15157e21 */ /* 0x000fe20008000000 */
[----:B------:R-:W-:Y:S01]  /*0320*/  FADD R22, R22, -UR14 ;  /* 0x8000000e16167e21 */ /* 0x000fe20008000000 */
[----:B------:R-:W-:Y:S01]  /*0330*/  BSSY.RECONVERGENT B0, `(.L_x_77) ;  /* 0x000002b000007945 */ /* 0x000fe20003800200 */
[----:B------:R-:W-:Y:S01]  /*0340*/  FMUL R5, R4, UR11 ;  /* 0x0000000b04057c20 */ /* 0x000fe20008400000 */
[----:B------:R-:W-:Y:S01]  /*0350*/  FMUL R4, R21, UR13 ;  /* 0x0000000d15047c20 */ /* 0x000fe20008400000 */
[----:B------:R-:W-:Y:S01]  /*0360*/  FMUL R21, R22, UR15 ;  /* 0x0000000f16157c20 */ /* 0x000fe20008400000 */
[----:B------:R-:W-:Y:S01]  /*0370*/  FSETP.GEU.AND P1, PT, R0, UR18, PT ;  /* 0x0000001200007c0b */ /* 0x000fe2000bf2e000 */
[----:B------:R-:W-:Y:S01]  /*0380*/  FMUL R5, R16, R5 ;  /* 0x0000000510057220 */ /* 0x000fe20000400000 */
[----:B------:R-:W-:Y:S01]  /*0390*/  FMUL R4, R17, R4 ;  /* 0x0000000411047220 */ /* 0x000fe20000400000 */
[----:B------:R-:W-:-:S03]  /*03a0*/  FMUL R21, R20, R21 ;  /* 0x0000001514157220 */ /* 0x000fc60000400000 */
[----:B------:R-:W0:Y:S08]  /*03b0*/  F2I.TRUNC.NTZ R24, R4 ;  /* 0x0000000400187305 */ /* 0x000e30000020f100 */
[----:B------:R-:W1:Y:S01]  /*03c0*/  F2I.TRUNC.NTZ R5, R5 ;  /* 0x0000000500057305 */ /* 0x000e62000020f100 */
[----:B0-----:R-:W-:-:S07]  /*03d0*/  ISETP.GE.AND P0, PT, R24, UR17, PT ;  /* 0x0000001118007c0c */ /* 0x001fce000bf06270 */
[----:B------:R-:W0:Y:S01]  /*03e0*/  F2I.TRUNC.NTZ R21, R21 ;  /* 0x0000001500157305 */ /* 0x000e22000020f100 */
[----:B-1----:R-:W-:Y:S02]  /*03f0*/  ISETP.GE.OR P0, PT, R5, UR16, P0 ;  /* 0x0000001005007c0c */ /* 0x002fe40008706670 */
[----:B0-----:R-:W-:-:S04]  /*0400*/  LOP3.LUT R22, R21, R5, R24, 0xfe, !PT ;  /* 0x0000000515167212 */ /* 0x001fc800078efe18 */
[----:B------:R-:W-:-:S04]  /*0410*/  ISETP.LT.OR P0, PT, R22, RZ, P0 ;  /* 0x000000ff1600720c */ /* 0x000fc80000701670 */
[----:B------:R-:W-:-:S13]  /*0420*/  ISETP.GE.OR P0, PT, R21, UR9, P0 ;  /* 0x0000000915007c0c */ /* 0x000fda0008706670 */
[----:B------:R-:W-:Y:S05]  /*0430*/  @P0 BRA `(.L_x_78) ;  /* 0x0000000000680947 */ /* 0x000fea0003800000 */
[----:B------:R-:W-:Y:S01]  /*0440*/  SHF.L.U32 R4, R21, 0x2, RZ ;  /* 0x0000000215047819 */ /* 0x000fe200000006ff */
[----:B------:R-:W-:-:S04]  /*0450*/  IMAD R5, R5, UR17, R24 ;  /* 0x0000001105057c24 */ /* 0x000fc8000f8e0218 */
[----:B------:R-:W-:-:S04]  /*0460*/  IMAD R5, R5, UR4, R4 ;  /* 0x0000000405057c24 */ /* 0x000fc8000f8e0204 */
[----:B------:R-:W-:-:S05]  /*0470*/  IMAD.WIDE R4, R5, 0x4, R2 ;  /* 0x0000000405047825 */ /* 0x000fca00078e0202 */
[----:B------:R-:W2:Y:S04]  /*0480*/  LDG.E.CONSTANT R23, desc[UR6][R4.64+0xc] ;  /* 0x00000c0604177981 */ /* 0x000ea8000c1e9900 */
[----:B------:R-:W3:Y:S04]  /*0490*/  LDG.E.CONSTANT R22, desc[UR6][R4.64] ;  /* 0x0000000604167981 */ /* 0x000ee8000c1e9900 */
[----:B------:R-:W4:Y:S04]  /*04a0*/  LDG.E.CONSTANT R21, desc[UR6][R4.64+0x4] ;  /* 0x0000040604157981 */ /* 0x000f28000c1e9900 */
[----:B------:R0:W5:Y:S01]  /*04b0*/  LDG.E.CONSTANT R24, desc[UR6][R4.64+0x8] ;  /* 0x0000080604187981 */ /* 0x000162000c1e9900 */
[----:B------:R-:W-:Y:S01]  /*04c0*/  HFMA2 R28, -RZ, RZ, 3.7421875, 0 ;  /* 0x437c0000ff1c7431 */ /* 0x000fe200000001ff */
[----:B--2---:R-:W-:-:S02]  /*04d0*/  FMNMX R26, RZ, R23, !PT ;  /* 0x00000017ff1a7209 */ /* 0x004fc40007800000 */
[----:B------:R-:W-:-:S03]  /*04e0*/  MOV R23, 0x3bbb989d ;  /* 0x3bbb989d00177802 */ /* 0x000fc60000000f00 */
[----:B------:R-:W-:-:S04]  /*04f0*/  FMUL R26, R26, -R19 ;  /* 0x800000131a1a7220 */ /* 0x000fc80000400000 */
[----:B------:R-:W-:-:S04]  /*0500*/  FFMA.SAT R23, R26, R23, 0.5 ;  /* 0x3f0000001a177423 */ /* 0x000fc80000002017 */
[----:B------:R-:W-:-:S04]  /*0510*/  FFMA.RM R23, R23, R28, 12582913 ;  /* 0x4b40000117177423 */ /* 0x000fc8000000401c */
[C---:B------:R-:W-:Y:S01]  /*0520*/  FADD R25, R23.reuse, -12583039 ;  /* 0xcb40007f17197421 */ /* 0x040fe20000000000 */
[----:B------:R-:W-:-:S03]  /*0530*/  SHF.L.U32 R23, R23, 0x17, RZ ;  /* 0x0000001717177819 */ /* 0x000fc600000006ff */
[----:B------:R-:W-:-:S04]  /*0540*/  FFMA R25, R26, 1.4426950216293334961, -R25 ;  /* 0x3fb8aa3b1a197823 */ /* 0x000fc80000000819 */
[----:B------:R-:W-:-:S04]  /*0550*/  FFMA R25, R26, 1.925963033500011079e-08, R25 ;  /* 0x32a570601a197823 */ /* 0x000fc80000000019 */
[----:B------:R-:W1:Y:S02]  /*0560*/  MUFU.EX2 R26, R25 ;  /* 0x00000019001a7308 */ /* 0x000e640000000800 */
[----:B-1----:R-:W-:-:S04]  /*0570*/  FFMA R23, R23, -R26, 1 ;  /* 0x3f80000017177423 */ /* 0x002fc8000000081a */
[----:B0-----:R-:W-:Y:S01]  /*0580*/  FADD R5, -R23, 1 ;  /* 0x3f80000017057421 */ /* 0x001fe20000000100 */
[----:B------:R-:W-:-:S03]  /*0590*/  FMUL R4, R18, R23 ;  /* 0x0000001712047220 */ /* 0x000fc60000400000 */
[----:B------:R-:W-:Y:S01]  /*05a0*/  FMUL R18, R18, R5 ;  /* 0x0000000512127220 */ /* 0x000fe20000400000 */
[C---:B---3--:R-:W-:Y:S01]  /*05b0*/  FFMA R7, R4.reuse, R22, R7 ;  /* 0x0000001604077223 */ /* 0x048fe20000000007 */
[C---:B----4-:R-:W-:Y:S01]  /*05c0*/  FFMA R8, R4.reuse, R21, R8 ;  /* 0x0000001504087223 */ /* 0x050fe20000000008 */
[----:B-----5:R-:W-:-:S07]  /*05d0*/  FFMA R9, R4, R24, R9 ;  /* 0x0000001804097223 */ /* 0x020fce0000000009 */
.L_x_78:
[----:B------:R-:W-:Y:S05]  /*05e0*/  BSYNC.RECONVERGENT B0 ;  /* 0x0000000000007941 */ /* 0x000fea0003800200 */
.L_x_77:
[----:B------:R-:W-:Y:S05]  /*05f0*/  @!P1 BRA `(.L_x_79) ;  /* 0xfffffffc00309947 */ /* 0x000fea000383ffff */
.L_x_76:
[----:B------:R-:W0:Y:S02]  /*0600*/  LDC.64 R2, c[0x0][0x3c8] ;  /* 0x0000f200ff027b82 */ /* 0x000e240000000a00 */
[----:B0-----:R-:W-:-:S05]  /*0610*/  IMAD.WIDE R2, R6, 0x4, R2 ;  /* 0x0000000406027825 */ /* 0x001fca00078e0202 */
[----:B------:R-:W-:Y:S04]  /*0620*/  STG.E desc[UR6][R2.64], R7 ;  /* 0x0000000702007986 */ /* 0x000fe8000c101906 */
[----:B------:R-:W-:Y:S04]  /*0630*/  STG.E desc[UR6][R2.64+0x4], R8 ;  /* 0x0000040802007986 */ /* 0x000fe8000c101906 */
[----:B------:R-:W-:Y:S01]  /*0640*/  STG.E desc[UR6][R2.64+0x8], R9 ;  /* 0x0000080902007986 */ /* 0x000fe2000c101906 */
[----:B------:R-:W-:Y:S05]  /*0650*/  EXIT ;  /* 0x000000000000794d */ /* 0x000fea0003800000 */
.L_x_80:
        /* <DEDUP_REMOVED lines=10> */
.L_x_90:


//--------------------- .nv.shared.reserved.0     --------------------------
	.section	.nv.shared.reserved.0,"aw",@nobits
	.weak		__nv_reservedSMEM_offset_0_alias
	.size		__nv_reservedSMEM_offset_0_alias, 0, 64
	.other		__nv_reservedSMEM_offset_0_alias,@"STO_CUDA_RESERVED_SHARED STV_DEFAULT"
__nv_reservedSMEM_offset_0_alias:
	.zero		0
	.zero		64


//--------------------- .nv.constant0._Z39raymarhcing_fastnerf_sparse_cuda_kerneliiiiiiffffffffPKiPKfS2_S2_S2_Pfb --------------------------
	.section	.nv.constant0._Z39raymarhcing_fastnerf_sparse_cuda_kerneliiiiiiffffffffPKiPKfS2_S2_S2_Pfb,"a",@progbits
	.sectionflags	@""
	.align	4
.nv.constant0._Z39raymarhcing_fastnerf_sparse_cuda_kerneliiiiiiffffffffPKiPKfS2_S2_S2_Pfb:
	.zero		1001


//--------------------- .nv.constant0._Z32raymarhcing_fastnerf_cuda_kerneliiiiiffffffffPKfS0_S0_Pf --------------------------
	.section	.nv.constant0._Z32raymarhcing_fastnerf_cuda_kerneliiiiiffffffffPKfS0_S0_Pf,"a",@progbits
	.sectionflags	@""
	.align	4
.nv.constant0._Z32raymarhcing_fastnerf_cuda_kerneliiiiiffffffffPKfS0_S0_Pf:
	.zero		984


//--------------------- .nv.constant0._Z23raymarhcing_cuda_kerneliiiiffffffffPKfS0_S0_Pf --------------------------
	.section	.nv.constant0._Z23raymarhcing_cuda_kerneliiiiffffffffPKfS0_S0_Pf,"a",@progbits
	.sectionflags	@""
	.align	4
.nv.constant0._Z23raymarhcing_cuda_kerneliiiiffffffffPKfS0_S0_Pf:
	.zero		976


//--------------------- SYMBOLS --------------------------

	.type		.nv.reservedSmem.offset0,@object
	.size		.nv.reservedSmem.offset0,0x4
